// auto-generated by cutlass_sweep.gemm — config: {"arch": "sm_90", "cluster_m": 2, "cluster_n": 4, "dtype": "int8", "dtype_b": "int8", "layout": "nt", "stages": 0, "tile_k": 64, "tile_m": 64, "tile_n": 128}
#include "cutlass/cutlass.h"
#include "cutlass/gemm/collective/collective_builder.hpp"
#include "cutlass/gemm/device/gemm_universal_adapter.h"
#include "cutlass/gemm/kernel/gemm_universal.hpp"
#include "cutlass/epilogue/collective/collective_builder.hpp"

using ElemA = int8_t;
using ElemB = int8_t;
using ElemCD = int8_t;
using Acc  = int32_t;
using TileShape    = cute::Shape<cute::_64, cute::_128, cute::_64>;
using ClusterShape = cute::Shape<cute::_2, cute::_4, cute::_1>;

using CollectiveEpilogue = typename cutlass::epilogue::collective::CollectiveBuilder<
    cutlass::arch::Sm90, cutlass::arch::OpClassTensorOp,
    TileShape, ClusterShape,
    cutlass::epilogue::collective::EpilogueTileAuto,
    Acc, Acc,
    ElemCD, cutlass::layout::RowMajor, 128 / cutlass::sizeof_bits<ElemCD>::value,
    ElemCD, cutlass::layout::RowMajor, 128 / cutlass::sizeof_bits<ElemCD>::value,
    cutlass::epilogue::collective::EpilogueScheduleAuto
  >::CollectiveOp;

using CollectiveMainloop = typename cutlass::gemm::collective::CollectiveBuilder<
    cutlass::arch::Sm90, cutlass::arch::OpClassTensorOp,
    ElemA, cutlass::layout::RowMajor, 128 / cutlass::sizeof_bits<ElemA>::value,
    ElemB, cutlass::layout::ColumnMajor, 128 / cutlass::sizeof_bits<ElemB>::value,
    Acc,
    TileShape, ClusterShape,
    cutlass::gemm::collective::StageCountAutoCarveout<static_cast<int>(sizeof(typename CollectiveEpilogue::SharedStorage))>,
    cutlass::gemm::collective::KernelScheduleAuto
  >::CollectiveOp;

using GemmKernel = cutlass::gemm::kernel::GemmUniversal<
    cute::Shape<int,int,int,int>,
    CollectiveMainloop,
    CollectiveEpilogue
>;
using Gemm = cutlass::gemm::device::GemmUniversalAdapter<GemmKernel>;

// Force the device kernel symbol into the cubin without needing a host main.
auto* _anchor = &cutlass::device_kernel<GemmKernel>;


// ===== COMPILED SASS (sm_90a) =====

	.target	sm_90a

	.elftype	@"ET_EXEC"


//--------------------- .note.nv.tkinfo           --------------------------
	.section	.note.nv.tkinfo,"",@"SHT_NOTE"
	.sectionflags	@"SHF_NOTE_NV_TKINFO"
	.tkinfo
        /*0018*/ 	.word	0x00000002
        /*0030*/ 	.string	""
        /*0030*/ 	.string	"ptxas"
        /*0030*/ 	.string	"Cuda compilation tools, release 13.0, V13.0.88"
        /*0030*/ 	.string	"Build cuda_13.0.r13.0/compiler.36424714_0"
        /*0030*/ 	.string	"-arch sm_90a -m 64 "



//--------------------- .note.nv.cuinfo           --------------------------
	.section	.note.nv.cuinfo,"",@"SHT_NOTE"
	.sectionflags	@"SHF_NOTE_NV_CUINFO"
        /*0018*/ 	.short	0x0002
        /*001a*/ 	.short	0x005a
        /*001c*/ 	.short	0x0082
	.zero		2


//--------------------- .nv.info                  --------------------------
	.section	.nv.info,"",@"SHT_CUDA_INFO"
	.align	4


	//----- nvinfo : EIATTR_REGCOUNT
	.align		4
        /*0000*/ 	.byte	0x04, 0x2f
        /*0002*/ 	.short	(.L_15 - .L_14)
	.align		4
.L_14:
        /*0004*/ 	.word	index@(_ZN7cutlass13device_kernelINS_4gemm6kernel13GemmUniversalIN4cute5tupleIJiiiiEEENS1_10collective13CollectiveMmaINS1_34MainloopSm90TmaGmmaWarpSpecializedILi18ENS5_IJNS4_1CILi2EEENSA_ILi4EEENSA_ILi1EEEEEENS1_32KernelTmaWarpSpecializedPingpongEEENS5_IJNSA_ILi64EEENSA_ILi128EEESH_EEEaNS5_IJlSD_lEEEaSK_NS4_8TiledMMAINS4_8MMA_AtomIJNS4_4SM904GMMA27MMA_64x128x32_S32S8S8_SS_TNEEEENS4_6LayoutINS5_IJSD_SD_SD_EEENS5_IJNSA_ILi0EEEST_ST_EEEEENS5_IJNS4_10UnderscoreESW_SW_EEEEENS4_23SM90_TMA_LOAD_MULTICASTENS4_14ComposedLayoutINS4_7SwizzleILi2ELi4ELi3EEENS4_18smem_ptr_flag_bitsILi8EEENSR_INS5_IJNSA_ILi8EEESH_EEENS5_IJSH_SD_EEEEEEEvNS4_8identityESZ_S19_vS1A_EENS_8epilogue10collective6detail29Sm90TmaWarpSpecializedAdapterINS1D_15DefaultEpilogueIaSK_SK_NS1C_6thread17LinearCombinationIaLi1EiiLNS1H_9ScaleType4KindE0ELNS_15FloatRoundStyleE2EaEENS1_15EpilogueDefaultEEEEEvvEEEEvNT_6ParamsE)
        /*0008*/ 	.word	0x000000a8


	//----- nvinfo : EIATTR_FRAME_SIZE
	.align		4
.L_15:
        /*000c*/ 	.byte	0x04, 0x11
        /*000e*/ 	.short	(.L_17 - .L_16)
	.align		4
.L_16:
        /*0010*/ 	.word	index@(_ZN7cutlass13device_kernelINS_4gemm6kernel13GemmUniversalIN4cute5tupleIJiiiiEEENS1_10collective13CollectiveMmaINS1_34MainloopSm90TmaGmmaWarpSpecializedILi18ENS5_IJNS4_1CILi2EEENSA_ILi4EEENSA_ILi1EEEEEENS1_32KernelTmaWarpSpecializedPingpongEEENS5_IJNSA_ILi64EEENSA_ILi128EEESH_EEEaNS5_IJlSD_lEEEaSK_NS4_8TiledMMAINS4_8MMA_AtomIJNS4_4SM904GMMA27MMA_64x128x32_S32S8S8_SS_TNEEEENS4_6LayoutINS5_IJSD_SD_SD_EEENS5_IJNSA_ILi0EEEST_ST_EEEEENS5_IJNS4_10UnderscoreESW_SW_EEEEENS4_23SM90_TMA_LOAD_MULTICASTENS4_14ComposedLayoutINS4_7SwizzleILi2ELi4ELi3EEENS4_18smem_ptr_flag_bitsILi8EEENSR_INS5_IJNSA_ILi8EEESH_EEENS5_IJSH_SD_EEEEEEEvNS4_8identityESZ_S19_vS1A_EENS_8epilogue10collective6detail29Sm90TmaWarpSpecializedAdapterINS1D_15DefaultEpilogueIaSK_SK_NS1C_6thread17LinearCombinationIaLi1EiiLNS1H_9ScaleType4KindE0ELNS_15FloatRoundStyleE2EaEENS1_15EpilogueDefaultEEEEEvvEEEEvNT_6ParamsE)
        /*0014*/ 	.word	0x00000008


	//----- nvinfo : EIATTR_MIN_STACK_SIZE
	.align		4
.L_17:
        /*0018*/ 	.byte	0x04, 0x12
        /*001a*/ 	.short	(.L_19 - .L_18)
	.align		4
.L_18:
        /*001c*/ 	.word	index@(_ZN7cutlass13device_kernelINS_4gemm6kernel13GemmUniversalIN4cute5tupleIJiiiiEEENS1_10collective13CollectiveMmaINS1_34MainloopSm90TmaGmmaWarpSpecializedILi18ENS5_IJNS4_1CILi2EEENSA_ILi4EEENSA_ILi1EEEEEENS1_32KernelTmaWarpSpecializedPingpongEEENS5_IJNSA_ILi64EEENSA_ILi128EEESH_EEEaNS5_IJlSD_lEEEaSK_NS4_8TiledMMAINS4_8MMA_AtomIJNS4_4SM904GMMA27MMA_64x128x32_S32S8S8_SS_TNEEEENS4_6LayoutINS5_IJSD_SD_SD_EEENS5_IJNSA_ILi0EEEST_ST_EEEEENS5_IJNS4_10UnderscoreESW_SW_EEEEENS4_23SM90_TMA_LOAD_MULTICASTENS4_14ComposedLayoutINS4_7SwizzleILi2ELi4ELi3EEENS4_18smem_ptr_flag_bitsILi8EEENSR_INS5_IJNSA_ILi8EEESH_EEENS5_IJSH_SD_EEEEEEEvNS4_8identityESZ_S19_vS1A_EENS_8epilogue10collective6detail29Sm90TmaWarpSpecializedAdapterINS1D_15DefaultEpilogueIaSK_SK_NS1C_6thread17LinearCombinationIaLi1EiiLNS1H_9ScaleType4KindE0ELNS_15FloatRoundStyleE2EaEENS1_15EpilogueDefaultEEEEEvvEEEEvNT_6ParamsE)
        /*0020*/ 	.word	0x00000008
.L_19:


//--------------------- .nv.compat                --------------------------
	.section	.nv.compat,"",@"SHT_CUDA_COMPAT_INFO"
	.align	4
        /*0000*/ 	.byte	0x02, 0x09, 0x01, 0x00, 0x02, 0x02, 0x04, 0x00, 0x02, 0x05, 0x05, 0x00, 0x03, 0x07, 0x01, 0x01
        /*0010*/ 	.byte	0x02, 0x03, 0x01, 0x00, 0x02, 0x06, 0x01, 0x00, 0x04, 0x0b, 0x08, 0x00, 0x00, 0x00, 0x00, 0x00
        /*0020*/ 	.byte	0x00, 0x00, 0x00, 0x00


//--------------------- .nv.info._ZN7cutlass13device_kernelINS_4gemm6kernel13GemmUniversalIN4cute5tupleIJiiiiEEENS1_10collective13CollectiveMmaINS1_34MainloopSm90TmaGmmaWarpSpecializedILi18ENS5_IJNS4_1CILi2EEENSA_ILi4EEENSA_ILi1EEEEEENS1_32KernelTmaWarpSpecializedPingpongEEENS5_IJNSA_ILi64EEENSA_ILi128EEESH_EEEaNS5_IJlSD_lEEEaSK_NS4_8TiledMMAINS4_8MMA_AtomIJNS4_4SM904GMMA27MMA_64x128x32_S32S8S8_SS_TNEEEENS4_6LayoutINS5_IJSD_SD_SD_EEENS5_IJNSA_ILi0EEEST_ST_EEEEENS5_IJNS4_10UnderscoreESW_SW_EEEEENS4_23SM90_TMA_LOAD_MULTICASTENS4_14ComposedLayoutINS4_7SwizzleILi2ELi4ELi3EEENS4_18smem_ptr_flag_bitsILi8EEENSR_INS5_IJNSA_ILi8EEESH_EEENS5_IJSH_SD_EEEEEEEvNS4_8identityESZ_S19_vS1A_EENS_8epilogue10collective6detail29Sm90TmaWarpSpecializedAdapterINS1D_15DefaultEpilogueIaSK_SK_NS1C_6thread17LinearCombinationIaLi1EiiLNS1H_9ScaleType4KindE0ELNS_15FloatRoundStyleE2EaEENS1_15EpilogueDefaultEEEEEvvEEEEvNT_6ParamsE --------------------------
	.section	.nv.info._ZN7cutlass13device_kernelINS_4gemm6kernel13GemmUniversalIN4cute5tupleIJiiiiEEENS1_10collective13CollectiveMmaINS1_34MainloopSm90TmaGmmaWarpSpecializedILi18ENS5_IJNS4_1CILi2EEENSA_ILi4EEENSA_ILi1EEEEEENS1_32KernelTmaWarpSpecializedPingpongEEENS5_IJNSA_ILi64EEENSA_ILi128EEESH_EEEaNS5_IJlSD_lEEEaSK_NS4_8TiledMMAINS4_8MMA_AtomIJNS4_4SM904GMMA27MMA_64x128x32_S32S8S8_SS_TNEEEENS4_6LayoutINS5_IJSD_SD_SD_EEENS5_IJNSA_ILi0EEEST_ST_EEEEENS5_IJNS4_10UnderscoreESW_SW_EEEEENS4_23SM90_TMA_LOAD_MULTICASTENS4_14ComposedLayoutINS4_7SwizzleILi2ELi4ELi3EEENS4_18smem_ptr_flag_bitsILi8EEENSR_INS5_IJNSA_ILi8EEESH_EEENS5_IJSH_SD_EEEEEEEvNS4_8identityESZ_S19_vS1A_EENS_8epilogue10collective6detail29Sm90TmaWarpSpecializedAdapterINS1D_15DefaultEpilogueIaSK_SK_NS1C_6thread17LinearCombinationIaLi1EiiLNS1H_9ScaleType4KindE0ELNS_15FloatRoundStyleE2EaEENS1_15EpilogueDefaultEEEEEvvEEEEvNT_6ParamsE,"",@"SHT_CUDA_INFO"
	.sectionflags	@""
	.align	4


	//----- nvinfo : EIATTR_CUDA_API_VERSION
	.align		4
        /*0000*/ 	.byte	0x04, 0x37
        /*0002*/ 	.short	(.L_21 - .L_20)
.L_20:
        /*0004*/ 	.word	0x00000082


	//----- nvinfo : EIATTR_KPARAM_INFO
	.align		4
.L_21:
        /*0008*/ 	.byte	0x04, 0x17
        /*000a*/ 	.short	(.L_23 - .L_22)
.L_22:
        /*000c*/ 	.word	0x00000000
        /*0010*/ 	.short	0x0000
        /*0012*/ 	.short	0x0070
        /*0014*/ 	.byte	0x00, 0xf0, 0x01, 0x10


	//----- nvinfo : EIATTR_SPARSE_MMA_MASK
	.align		4
.L_23:
        /*0018*/ 	.byte	0x03, 0x50
        /*001a*/ 	.short	0x0000


	//----- nvinfo : EIATTR_MAXREG_COUNT
	.align		4
        /*001c*/ 	.byte	0x03, 0x1b
        /*001e*/ 	.short	0x00a8


	//----- nvinfo : EIATTR_NUM_BARRIERS
	.align		4
        /*0020*/ 	.byte	0x02, 0x4c
        /*0022*/ 	.byte	0x01
	.zero		1


	//----- nvinfo : EIATTR_EXTERNS
	.align		4
        /*0024*/ 	.byte	0x04, 0x0f
        /*0026*/ 	.short	(.L_25 - .L_24)


	//   ....[0]....
	.align		4
.L_24:
        /*0028*/ 	.word	index@(__assertfail)


	//----- nvinfo : EIATTR_ANNOTATIONS
	.align		4
.L_25:
        /*002c*/ 	.byte	0x04, 0x55
        /*002e*/ 	.short	(.L_27 - .L_26)


	//   ....[0]....
.L_26:
        /*0030*/ 	.word	0x00000001
        /*0034*/ 	.byte	0xa0, 0x0f, 0x00, 0x00, 0x01, 0x00, 0x00, 0x00, 0x90, 0x55, 0x00, 0x00, 0x01, 0x00, 0x00, 0x00
        /*0044*/ 	.byte	0x00, 0x63, 0x00, 0x00


	//----- nvinfo : EIATTR_MERCURY_ISA_VERSION
	.align		4
.L_27:
        /*0048*/ 	.byte	0x03, 0x5f
        /*004a*/ 	.short	0x0101


	//----- nvinfo : EIATTR_INT_WARP_WIDE_INSTR_OFFSETS
	.align		4
        /*004c*/ 	.byte	0x04, 0x31
        /*004e*/ 	.short	(.L_29 - .L_28)


	//   ....[0]....
.L_28:
        /*0050*/ 	.word	0x00000720


	//   ....[1]....
        /*0054*/ 	.word	0x00000750


	//   ....[2]....
        /*0058*/ 	.word	0x00000790


	//   ....[3]....
        /*005c*/ 	.word	0x000008c0


	//   ....[4]....
        /*0060*/ 	.word	0x000008d0


	//   ....[5]....
        /*0064*/ 	.word	0x000008e0


	//   ....[6]....
        /*0068*/ 	.word	0x00000980


	//   ....[7]....
        /*006c*/ 	.word	0x000009c0


	//   ....[8]....
        /*0070*/ 	.word	0x00002010


	//----- nvinfo : EIATTR_COOP_GROUP_MASK_REGIDS
	.align		4
.L_29:
        /*0074*/ 	.byte	0x04, 0x29
        /*0076*/ 	.short	(.L_31 - .L_30)


	//   ....[0]....
.L_30:
        /*0078*/ 	.word	0xffffffff


	//   ....[1]....
        /*007c*/ 	.word	0xffffffff


	//   ....[2]....
        /*0080*/ 	.word	0xffffffff


	//   ....[3]....
        /*0084*/ 	.word	0xffffffff


	//   ....[4]....
        /*0088*/ 	.word	0xffffffff


	//   ....[5]....
        /*008c*/ 	.word	0xffffffff


	//   ....[6]....
        /*0090*/ 	.word	0xffffffff


	//----- nvinfo : EIATTR_COOP_GROUP_INSTR_OFFSETS
	.align		4
.L_31:
        /*0094*/ 	.byte	0x04, 0x28
        /*0096*/ 	.short	(.L_33 - .L_32)


	//   ....[0]....
.L_32:
        /*0098*/ 	.word	0x00000070


	//   ....[1]....
        /*009c*/ 	.word	0x00000080


	//   ....[2]....
        /*00a0*/ 	.word	0x00000140


	//   ....[3]....
        /*00a4*/ 	.word	0x000004e0


	//   ....[4]....
        /*00a8*/ 	.word	0x00000520


	//   ....[5]....
        /*00ac*/ 	.word	0x00000900


	//   ....[6]....
        /*00b0*/ 	.word	0x00000b40


	//----- nvinfo : EIATTR_REG_RECONFIG
	.align		4
.L_33:
        /*00b4*/ 	.byte	0x01, 0x54
	.zero		2


	//----- nvinfo : EIATTR_SYSCALL_OFFSETS
	.align		4
        /*00b8*/ 	.byte	0x04, 0x46
        /*00ba*/ 	.short	(.L_35 - .L_34)


	//   ....[0]....
.L_34:
        /*00bc*/ 	.word	0x00001a40


	//----- nvinfo : EIATTR_MBARRIER_INSTR_OFFSETS
	.align		4
.L_35:
        /*00c0*/ 	.byte	0x04, 0x39
        /*00c2*/ 	.short	(.L_37 - .L_36)


	//   ....[0]....
.L_36:
        /*00c4*/ 	.word	0x00000280
        /*00c8*/ 	.word	0x000000ff
        /*00cc*/ 	.word	0x00000000
        /*00d0*/ 	.short	0x0100
        /*00d2*/ 	.byte	0x08
	.zero		1


	//   ....[1]....
        /*00d4*/ 	.word	0x00000290
        /*00d8*/ 	.word	0x000000ff
        /*00dc*/ 	.word	0x00000090
        /*00e0*/ 	.short	0x0100
        /*00e2*/ 	.byte	0x08
	.zero		1


	//   ....[2]....
        /*00e4*/ 	.word	0x000002a0
        /*00e8*/ 	.word	0x000000ff
        /*00ec*/ 	.word	0x00000008
        /*00f0*/ 	.short	0x0100
        /*00f2*/ 	.byte	0x08
	.zero		1


	//   ....[3]....
        /*00f4*/ 	.word	0x000002b0
        /*00f8*/ 	.word	0x000000ff
        /*00fc*/ 	.word	0x00000098
        /*0100*/ 	.short	0x0100
        /*0102*/ 	.byte	0x08
	.zero		1


	//   ....[4]....
        /*0104*/ 	.word	0x000002c0
        /*0108*/ 	.word	0x000000ff
        /*010c*/ 	.word	0x00000010
        /*0110*/ 	.short	0x0100
        /*0112*/ 	.byte	0x08
	.zero		1


	//   ....[5]....
        /*0114*/ 	.word	0x000002d0
        /*0118*/ 	.word	0x000000ff
        /*011c*/ 	.word	0x000000a0
        /*0120*/ 	.short	0x0100
        /*0122*/ 	.byte	0x08
	.zero		1


	//   ....[6]....
        /*0124*/ 	.word	0x000002e0
        /*0128*/ 	.word	0x000000ff
        /*012c*/ 	.word	0x00000018
        /*0130*/ 	.short	0x0100
        /*0132*/ 	.byte	0x08
	.zero		1


	//   ....[7]....
        /*0134*/ 	.word	0x000002f0
        /*0138*/ 	.word	0x000000ff
        /*013c*/ 	.word	0x000000a8
        /*0140*/ 	.short	0x0100
        /*0142*/ 	.byte	0x08
	.zero		1


	//   ....[8]....
        /*0144*/ 	.word	0x00000300
        /*0148*/ 	.word	0x000000ff
        /*014c*/ 	.word	0x00000020
        /*0150*/ 	.short	0x0100
        /*0152*/ 	.byte	0x08
	.zero		1


	//   ....[9]....
        /*0154*/ 	.word	0x00000310
        /*0158*/ 	.word	0x000000ff
        /*015c*/ 	.word	0x000000b0
        /*0160*/ 	.short	0x0100
        /*0162*/ 	.byte	0x08
	.zero		1


	//   ....[10]....
        /*0164*/ 	.word	0x00000320
        /*0168*/ 	.word	0x000000ff
        /*016c*/ 	.word	0x00000028
        /*0170*/ 	.short	0x0100
        /*0172*/ 	.byte	0x08
	.zero		1


	//   ....[11]....
        /*0174*/ 	.word	0x00000330
        /*0178*/ 	.word	0x000000ff
        /*017c*/ 	.word	0x000000b8
        /*0180*/ 	.short	0x0100
        /*0182*/ 	.byte	0x08
	.zero		1


	//   ....[12]....
        /*0184*/ 	.word	0x00000340
        /*0188*/ 	.word	0x000000ff
        /*018c*/ 	.word	0x00000030
        /*0190*/ 	.short	0x0100
        /*0192*/ 	.byte	0x08
	.zero		1


	//   ....[13]....
        /*0194*/ 	.word	0x00000350
        /*0198*/ 	.word	0x000000ff
        /*019c*/ 	.word	0x000000c0
        /*01a0*/ 	.short	0x0100
        /*01a2*/ 	.byte	0x08
	.zero		1


	//   ....[14]....
        /*01a4*/ 	.word	0x00000360
        /*01a8*/ 	.word	0x000000ff
        /*01ac*/ 	.word	0x00000038
        /*01b0*/ 	.short	0x0100
        /*01b2*/ 	.byte	0x08
	.zero		1


	//   ....[15]....
        /*01b4*/ 	.word	0x00000370
        /*01b8*/ 	.word	0x000000ff
        /*01bc*/ 	.word	0x000000c8
        /*01c0*/ 	.short	0x0100
        /*01c2*/ 	.byte	0x08
	.zero		1


	//   ....[16]....
        /*01c4*/ 	.word	0x00000380
        /*01c8*/ 	.word	0x000000ff
        /*01cc*/ 	.word	0x00000040
        /*01d0*/ 	.short	0x0100
        /*01d2*/ 	.byte	0x08
	.zero		1


	//   ....[17]....
        /*01d4*/ 	.word	0x00000390
        /*01d8*/ 	.word	0x000000ff
        /*01dc*/ 	.word	0x000000d0
        /*01e0*/ 	.short	0x0100
        /*01e2*/ 	.byte	0x08
	.zero		1


	//   ....[18]....
        /*01e4*/ 	.word	0x000003a0
        /*01e8*/ 	.word	0x000000ff
        /*01ec*/ 	.word	0x00000048
        /*01f0*/ 	.short	0x0100
        /*01f2*/ 	.byte	0x08
	.zero		1


	//   ....[19]....
        /*01f4*/ 	.word	0x000003b0
        /*01f8*/ 	.word	0x000000ff
        /*01fc*/ 	.word	0x000000d8
        /*0200*/ 	.short	0x0100
        /*0202*/ 	.byte	0x08
	.zero		1


	//   ....[20]....
        /*0204*/ 	.word	0x000003c0
        /*0208*/ 	.word	0x000000ff
        /*020c*/ 	.word	0x00000050
        /*0210*/ 	.short	0x0100
        /*0212*/ 	.byte	0x08
	.zero		1


	//   ....[21]....
        /*0214*/ 	.word	0x000003d0
        /*0218*/ 	.word	0x000000ff
        /*021c*/ 	.word	0x000000e0
        /*0220*/ 	.short	0x0100
        /*0222*/ 	.byte	0x08
	.zero		1


	//   ....[22]....
        /*0224*/ 	.word	0x000003e0
        /*0228*/ 	.word	0x000000ff
        /*022c*/ 	.word	0x00000058
        /*0230*/ 	.short	0x0100
        /*0232*/ 	.byte	0x08
	.zero		1


	//   ....[23]....
        /*0234*/ 	.word	0x000003f0
        /*0238*/ 	.word	0x000000ff
        /*023c*/ 	.word	0x000000e8
        /*0240*/ 	.short	0x0100
        /*0242*/ 	.byte	0x08
	.zero		1


	//   ....[24]....
        /*0244*/ 	.word	0x00000400
        /*0248*/ 	.word	0x000000ff
        /*024c*/ 	.word	0x00000060
        /*0250*/ 	.short	0x0100
        /*0252*/ 	.byte	0x08
	.zero		1


	//   ....[25]....
        /*0254*/ 	.word	0x00000410
        /*0258*/ 	.word	0x000000ff
        /*025c*/ 	.word	0x000000f0
        /*0260*/ 	.short	0x0100
        /*0262*/ 	.byte	0x08
	.zero		1


	//   ....[26]....
        /*0264*/ 	.word	0x00000420
        /*0268*/ 	.word	0x000000ff
        /*026c*/ 	.word	0x00000068
        /*0270*/ 	.short	0x0100
        /*0272*/ 	.byte	0x08
	.zero		1


	//   ....[27]....
        /*0274*/ 	.word	0x00000430
        /*0278*/ 	.word	0x000000ff
        /*027c*/ 	.word	0x000000f8
        /*0280*/ 	.short	0x0100
        /*0282*/ 	.byte	0x08
	.zero		1


	//   ....[28]....
        /*0284*/ 	.word	0x00000440
        /*0288*/ 	.word	0x000000ff
        /*028c*/ 	.word	0x00000070
        /*0290*/ 	.short	0x0100
        /*0292*/ 	.byte	0x08
	.zero		1


	//   ....[29]....
        /*0294*/ 	.word	0x00000450
        /*0298*/ 	.word	0x000000ff
        /*029c*/ 	.word	0x00000100
        /*02a0*/ 	.short	0x0100
        /*02a2*/ 	.byte	0x08
	.zero		1


	//   ....[30]....
        /*02a4*/ 	.word	0x00000460
        /*02a8*/ 	.word	0x000000ff
        /*02ac*/ 	.word	0x00000078
        /*02b0*/ 	.short	0x0100
        /*02b2*/ 	.byte	0x08
	.zero		1


	//   ....[31]....
        /*02b4*/ 	.word	0x00000470
        /*02b8*/ 	.word	0x000000ff
        /*02bc*/ 	.word	0x00000108
        /*02c0*/ 	.short	0x0100
        /*02c2*/ 	.byte	0x08
	.zero		1


	//   ....[32]....
        /*02c4*/ 	.word	0x00000480
        /*02c8*/ 	.word	0x000000ff
        /*02cc*/ 	.word	0x00000080
        /*02d0*/ 	.short	0x0100
        /*02d2*/ 	.byte	0x08
	.zero		1


	//   ....[33]....
        /*02d4*/ 	.word	0x00000490
        /*02d8*/ 	.word	0x000000ff
        /*02dc*/ 	.word	0x00000110
        /*02e0*/ 	.short	0x0100
        /*02e2*/ 	.byte	0x08
	.zero		1


	//   ....[34]....
        /*02e4*/ 	.word	0x000004a0
        /*02e8*/ 	.word	0x000000ff
        /*02ec*/ 	.word	0x00000088
        /*02f0*/ 	.short	0x0100
        /*02f2*/ 	.byte	0x08
	.zero		1


	//   ....[35]....
        /*02f4*/ 	.word	0x000004b0
        /*02f8*/ 	.word	0x000000ff
        /*02fc*/ 	.word	0x00000118
        /*0300*/ 	.short	0x0100
        /*0302*/ 	.byte	0x08
	.zero		1


	//   ....[36]....
        /*0304*/ 	.word	0x000009f0
        /*0308*/ 	.word	0x000000ff
        /*030c*/ 	.word	0x00000150
        /*0310*/ 	.short	0x0100
        /*0312*/ 	.byte	0x08
	.zero		1


	//   ....[37]....
        /*0314*/ 	.word	0x00000a80
        /*0318*/ 	.word	0x000000ff
        /*031c*/ 	.word	0x00000158
        /*0320*/ 	.short	0x0100
        /*0322*/ 	.byte	0x08
	.zero		1


	//   ....[38]....
        /*0324*/ 	.word	0x00000ac0
        /*0328*/ 	.word	0x000000ff
        /*032c*/ 	.word	0x00000130
        /*0330*/ 	.short	0x0100
        /*0332*/ 	.byte	0x09
	.zero		1


	//   ....[39]....
        /*0334*/ 	.word	0x00000ad0
        /*0338*/ 	.word	0x000000ff
        /*033c*/ 	.word	0x00000138
        /*0340*/ 	.short	0x0100
        /*0342*/ 	.byte	0x09
	.zero		1


	//   ....[40]....
        /*0344*/ 	.word	0x00000ae0
        /*0348*/ 	.word	0x000000ff
        /*034c*/ 	.word	0x00000140
        /*0350*/ 	.short	0x0100
        /*0352*/ 	.byte	0x09
	.zero		1


	//   ....[41]....
        /*0354*/ 	.word	0x00000af0
        /*0358*/ 	.word	0x000000ff
        /*035c*/ 	.word	0x00000148
        /*0360*/ 	.short	0x0100
        /*0362*/ 	.byte	0x09
	.zero		1


	//   ....[42]....
        /*0364*/ 	.word	0x00001920
        /*0368*/ 	.word	0x0000005f
        /*036c*/ 	.word	0x00000000
        /*0370*/ 	.short	0x010a
        /*0372*/ 	.byte	0x2a
	.zero		1


	//   ....[43]....
        /*0374*/ 	.word	0x00001ad0
        /*0378*/ 	.word	0x00000003
        /*037c*/ 	.word	0x00000000
        /*0380*/ 	.short	0x010a
        /*0382*/ 	.byte	0x3f
	.zero		1


	//   ....[44]....
        /*0384*/ 	.word	0x00001b10
        /*0388*/ 	.word	0x00000003
        /*038c*/ 	.word	0x00000000
        /*0390*/ 	.short	0x010a
        /*0392*/ 	.byte	0x3f
	.zero		1


	//   ....[45]....
        /*0394*/ 	.word	0x00001d10
        /*0398*/ 	.word	0x000000ff
        /*039c*/ 	.word	0x00000000
        /*03a0*/ 	.short	0x010a
        /*03a2*/ 	.byte	0x04
	.zero		1


	//   ....[46]....
        /*03a4*/ 	.word	0x00001d50
        /*03a8*/ 	.word	0x000000ff
        /*03ac*/ 	.word	0x00000000
        /*03b0*/ 	.short	0x010a
        /*03b2*/ 	.byte	0x04
	.zero		1


	//   ....[47]....
        /*03b4*/ 	.word	0x00001eb0
        /*03b8*/ 	.word	0x00000005
        /*03bc*/ 	.word	0x00000000
        /*03c0*/ 	.short	0x0101
        /*03c2*/ 	.byte	0x3f
	.zero		1


	//   ....[48]....
        /*03c4*/ 	.word	0x00001fb0
        /*03c8*/ 	.word	0x00000060
        /*03cc*/ 	.word	0x00000000
        /*03d0*/ 	.short	0x0101
        /*03d2*/ 	.byte	0x2f
	.zero		1


	//   ....[49]....
        /*03d4*/ 	.word	0x000020b0
        /*03d8*/ 	.word	0x00000003
        /*03dc*/ 	.word	0x00000000
        /*03e0*/ 	.short	0x0101
        /*03e2*/ 	.byte	0x3f
	.zero		1


	//   ....[50]....
        /*03e4*/ 	.word	0x00002170
        /*03e8*/ 	.word	0x0000005f
        /*03ec*/ 	.word	0x00000010
        /*03f0*/ 	.short	0x010a
        /*03f2*/ 	.byte	0x2a
	.zero		1


	//   ....[51]....
        /*03f4*/ 	.word	0x000055b0
        /*03f8*/ 	.word	0x00000062
        /*03fc*/ 	.word	0x00000000
        /*0400*/ 	.short	0x0101
        /*0402*/ 	.byte	0x2f
	.zero		1


	//   ....[52]....
        /*0404*/ 	.word	0x00006050
        /*0408*/ 	.word	0x0000000a
        /*040c*/ 	.word	0x00000090
        /*0410*/ 	.short	0x010a
        /*0412*/ 	.byte	0x3f
	.zero		1


	//   ....[53]....
        /*0414*/ 	.word	0x00006410
        /*0418*/ 	.word	0x00000005
        /*041c*/ 	.word	0x00000158
        /*0420*/ 	.short	0x0101
        /*0422*/ 	.byte	0x3f
	.zero		1


	//   ....[54]....
        /*0424*/ 	.word	0x00006b90
        /*0428*/ 	.word	0x00000009
        /*042c*/ 	.word	0x00000000
        /*0430*/ 	.short	0x010a
        /*0432*/ 	.byte	0x3f
	.zero		1


	//   ....[55]....
        /*0434*/ 	.word	0x00006c10
        /*0438*/ 	.word	0x00000008
        /*043c*/ 	.word	0x00000000
        /*0440*/ 	.short	0x010a
        /*0442*/ 	.byte	0x3f
	.zero		1


	//   ....[56]....
        /*0444*/ 	.word	0x00006ca0
        /*0448*/ 	.word	0x00000009
        /*044c*/ 	.word	0x00000000
        /*0450*/ 	.short	0x010a
        /*0452*/ 	.byte	0x3f
	.zero		1


	//   ....[57]....
        /*0454*/ 	.word	0x00006d30
        /*0458*/ 	.word	0x00000008
        /*045c*/ 	.word	0x00000000
        /*0460*/ 	.short	0x010a
        /*0462*/ 	.byte	0x3f
	.zero		1


	//   ....[58]....
        /*0464*/ 	.word	0x00006dc0
        /*0468*/ 	.word	0x00000009
        /*046c*/ 	.word	0x00000000
        /*0470*/ 	.short	0x010a
        /*0472*/ 	.byte	0x3f
	.zero		1


	//   ....[59]....
        /*0474*/ 	.word	0x00006e50
        /*0478*/ 	.word	0x00000008
        /*047c*/ 	.word	0x00000000
        /*0480*/ 	.short	0x010a
        /*0482*/ 	.byte	0x3f
	.zero		1


	//   ....[60]....
        /*0484*/ 	.word	0x00006ee0
        /*0488*/ 	.word	0x00000009
        /*048c*/ 	.word	0x00000000
        /*0490*/ 	.short	0x010a
        /*0492*/ 	.byte	0x3f
	.zero		1


	//   ....[61]....
        /*0494*/ 	.word	0x00006f70
        /*0498*/ 	.word	0x00000008
        /*049c*/ 	.word	0x00000000
        /*04a0*/ 	.short	0x010a
        /*04a2*/ 	.byte	0x3f
	.zero		1


	//   ....[62]....
        /*04a4*/ 	.word	0x00007000
        /*04a8*/ 	.word	0x00000009
        /*04ac*/ 	.word	0x00000000
        /*04b0*/ 	.short	0x010a
        /*04b2*/ 	.byte	0x3f
	.zero		1


	//   ....[63]....
        /*04b4*/ 	.word	0x00007090
        /*04b8*/ 	.word	0x00000008
        /*04bc*/ 	.word	0x00000000
        /*04c0*/ 	.short	0x010a
        /*04c2*/ 	.byte	0x3f
	.zero		1


	//   ....[64]....
        /*04c4*/ 	.word	0x00007120
        /*04c8*/ 	.word	0x00000009
        /*04cc*/ 	.word	0x00000000
        /*04d0*/ 	.short	0x010a
        /*04d2*/ 	.byte	0x3f
	.zero		1


	//   ....[65]....
        /*04d4*/ 	.word	0x000071b0
        /*04d8*/ 	.word	0x00000008
        /*04dc*/ 	.word	0x00000000
        /*04e0*/ 	.short	0x010a
        /*04e2*/ 	.byte	0x3f
	.zero		1


	//   ....[66]....
        /*04e4*/ 	.word	0x00007240
        /*04e8*/ 	.word	0x00000009
        /*04ec*/ 	.word	0x00000000
        /*04f0*/ 	.short	0x010a
        /*04f2*/ 	.byte	0x3f
	.zero		1


	//   ....[67]....
        /*04f4*/ 	.word	0x000072d0
        /*04f8*/ 	.word	0x00000008
        /*04fc*/ 	.word	0x00000000
        /*0500*/ 	.short	0x010a
        /*0502*/ 	.byte	0x3f
	.zero		1


	//   ....[68]....
        /*0504*/ 	.word	0x00007360
        /*0508*/ 	.word	0x00000009
        /*050c*/ 	.word	0x00000000
        /*0510*/ 	.short	0x010a
        /*0512*/ 	.byte	0x3f
	.zero		1


	//   ....[69]....
        /*0514*/ 	.word	0x000073f0
        /*0518*/ 	.word	0x00000008
        /*051c*/ 	.word	0x00000000
        /*0520*/ 	.short	0x010a
        /*0522*/ 	.byte	0x3f
	.zero		1


	//   ....[70]....
        /*0524*/ 	.word	0x00007480
        /*0528*/ 	.word	0x0000000b
        /*052c*/ 	.word	0x00000000
        /*0530*/ 	.short	0x010a
        /*0532*/ 	.byte	0x3f
	.zero		1


	//   ....[71]....
        /*0534*/ 	.word	0x00007510
        /*0538*/ 	.word	0x00000003
        /*053c*/ 	.word	0x00000000
        /*0540*/ 	.short	0x010a
        /*0542*/ 	.byte	0x3f
	.zero		1


	//   ....[72]....
        /*0544*/ 	.word	0x00007570
        /*0548*/ 	.word	0x00000061
        /*054c*/ 	.word	0x00000000
        /*0550*/ 	.short	0x010a
        /*0552*/ 	.byte	0x3f
	.zero		1


	//   ....[73]....
        /*0554*/ 	.word	0x000075c0
        /*0558*/ 	.word	0x00000003
        /*055c*/ 	.word	0x00000000
        /*0560*/ 	.short	0x010a
        /*0562*/ 	.byte	0x3f
	.zero		1


	//   ....[74]....
        /*0564*/ 	.word	0x00007620
        /*0568*/ 	.word	0x00000005
        /*056c*/ 	.word	0x00000000
        /*0570*/ 	.short	0x010a
        /*0572*/ 	.byte	0x3f
	.zero		1


	//   ....[75]....
        /*0574*/ 	.word	0x00007670
        /*0578*/ 	.word	0x00000061
        /*057c*/ 	.word	0x00000010
        /*0580*/ 	.short	0x010a
        /*0582*/ 	.byte	0x3f
	.zero		1


	//   ....[76]....
        /*0584*/ 	.word	0x00007740
        /*0588*/ 	.word	0x0000000a
        /*058c*/ 	.word	0x00000090
        /*0590*/ 	.short	0x010a
        /*0592*/ 	.byte	0x3f
	.zero		1


	//   ....[77]....
        /*0594*/ 	.word	0x00007810
        /*0598*/ 	.word	0x00000009
        /*059c*/ 	.word	0x00000000
        /*05a0*/ 	.short	0x010a
        /*05a2*/ 	.byte	0x3f
	.zero		1


	//   ....[78]....
        /*05a4*/ 	.word	0x00007860
        /*05a8*/ 	.word	0x00000008
        /*05ac*/ 	.word	0x00000000
        /*05b0*/ 	.short	0x010a
        /*05b2*/ 	.byte	0x3f
	.zero		1


	//   ....[79]....
        /*05b4*/ 	.word	0x000078b0
        /*05b8*/ 	.word	0x00000009
        /*05bc*/ 	.word	0x00000000
        /*05c0*/ 	.short	0x010a
        /*05c2*/ 	.byte	0x3f
	.zero		1


	//   ....[80]....
        /*05c4*/ 	.word	0x00007900
        /*05c8*/ 	.word	0x00000008
        /*05cc*/ 	.word	0x00000000
        /*05d0*/ 	.short	0x010a
        /*05d2*/ 	.byte	0x3f
	.zero		1


	//   ....[81]....
        /*05d4*/ 	.word	0x00007950
        /*05d8*/ 	.word	0x00000009
        /*05dc*/ 	.word	0x00000000
        /*05e0*/ 	.short	0x010a
        /*05e2*/ 	.byte	0x3f
	.zero		1


	//   ....[82]....
        /*05e4*/ 	.word	0x000079a0
        /*05e8*/ 	.word	0x00000008
        /*05ec*/ 	.word	0x00000000
        /*05f0*/ 	.short	0x010a
        /*05f2*/ 	.byte	0x3f
	.zero		1


	//   ....[83]....
        /*05f4*/ 	.word	0x000079f0
        /*05f8*/ 	.word	0x00000009
        /*05fc*/ 	.word	0x00000000
        /*0600*/ 	.short	0x010a
        /*0602*/ 	.byte	0x3f
	.zero		1


	//   ....[84]....
        /*0604*/ 	.word	0x00007a40
        /*0608*/ 	.word	0x00000008
        /*060c*/ 	.word	0x00000000
        /*0610*/ 	.short	0x010a
        /*0612*/ 	.byte	0x3f
	.zero		1


	//   ....[85]....
        /*0614*/ 	.word	0x00007a90
        /*0618*/ 	.word	0x00000009
        /*061c*/ 	.word	0x00000000
        /*0620*/ 	.short	0x010a
        /*0622*/ 	.byte	0x3f
	.zero		1


	//   ....[86]....
        /*0624*/ 	.word	0x00007ae0
        /*0628*/ 	.word	0x00000008
        /*062c*/ 	.word	0x00000000
        /*0630*/ 	.short	0x010a
        /*0632*/ 	.byte	0x3f
	.zero		1


	//   ....[87]....
        /*0634*/ 	.word	0x00007b30
        /*0638*/ 	.word	0x00000009
        /*063c*/ 	.word	0x00000000
        /*0640*/ 	.short	0x010a
        /*0642*/ 	.byte	0x3f
	.zero		1


	//   ....[88]....
        /*0644*/ 	.word	0x00007b80
        /*0648*/ 	.word	0x00000008
        /*064c*/ 	.word	0x00000000
        /*0650*/ 	.short	0x010a
        /*0652*/ 	.byte	0x3f
	.zero		1


	//   ....[89]....
        /*0654*/ 	.word	0x00007bd0
        /*0658*/ 	.word	0x00000009
        /*065c*/ 	.word	0x00000000
        /*0660*/ 	.short	0x010a
        /*0662*/ 	.byte	0x3f
	.zero		1


	//   ....[90]....
        /*0664*/ 	.word	0x00007c20
        /*0668*/ 	.word	0x00000008
        /*066c*/ 	.word	0x00000000
        /*0670*/ 	.short	0x010a
        /*0672*/ 	.byte	0x3f
	.zero		1


	//   ....[91]....
        /*0674*/ 	.word	0x00007c70
        /*0678*/ 	.word	0x00000009
        /*067c*/ 	.word	0x00000000
        /*0680*/ 	.short	0x010a
        /*0682*/ 	.byte	0x3f
	.zero		1


	//   ....[92]....
        /*0684*/ 	.word	0x00007cc0
        /*0688*/ 	.word	0x00000008
        /*068c*/ 	.word	0x00000000
        /*0690*/ 	.short	0x010a
        /*0692*/ 	.byte	0x3f
	.zero		1


	//   ....[93]....
        /*0694*/ 	.word	0x00007d10
        /*0698*/ 	.word	0x0000000b
        /*069c*/ 	.word	0x00000000
        /*06a0*/ 	.short	0x010a
        /*06a2*/ 	.byte	0x3f
	.zero		1


	//----- nvinfo : EIATTR_NUM_MBARRIERS
	.align		4
.L_37:
        /*06a4*/ 	.byte	0x03, 0x38
        /*06a6*/ 	.short	0x002a


	//----- nvinfo : EIATTR_EXIT_INSTR_OFFSETS
	.align		4
        /*06a8*/ 	.byte	0x04, 0x1c
        /*06aa*/ 	.short	(.L_39 - .L_38)


	//   ....[0]....
.L_38:
        /*06ac*/ 	.word	0x000015e0


	//   ....[1]....
        /*06b0*/ 	.word	0x00001640


	//   ....[2]....
        /*06b4*/ 	.word	0x00005c40


	//   ....[3]....
        /*06b8*/ 	.word	0x00005c70


	//   ....[4]....
        /*06bc*/ 	.word	0x00007560


	//----- nvinfo : EIATTR_MAX_THREADS
	.align		4
.L_39:
        /*06c0*/ 	.byte	0x04, 0x05
        /*06c2*/ 	.short	(.L_41 - .L_40)
.L_40:
        /*06c4*/ 	.word	0x00000180
        /*06c8*/ 	.word	0x00000001
        /*06cc*/ 	.word	0x00000001


	//----- nvinfo : EIATTR_CRS_STACK_SIZE
	.align		4
.L_41:
        /*06d0*/ 	.byte	0x04, 0x1e
        /*06d2*/ 	.short	(.L_43 - .L_42)
.L_42:
        /*06d4*/ 	.word	0x00000000


	//----- nvinfo : EIATTR_CBANK_PARAM_SIZE
	.align		4
.L_43:
        /*06d8*/ 	.byte	0x03, 0x19
        /*06da*/ 	.short	0x0470


	//----- nvinfo : EIATTR_PARAM_CBANK
	.align		4
        /*06dc*/ 	.byte	0x04, 0x0a
        /*06de*/ 	.short	(.L_45 - .L_44)
	.align		4
.L_44:
        /*06e0*/ 	.word	index@(.nv.constant0._ZN7cutlass13device_kernelINS_4gemm6kernel13GemmUniversalIN4cute5tupleIJiiiiEEENS1_10collective13CollectiveMmaINS1_34MainloopSm90TmaGmmaWarpSpecializedILi18ENS5_IJNS4_1CILi2EEENSA_ILi4EEENSA_ILi1EEEEEENS1_32KernelTmaWarpSpecializedPingpongEEENS5_IJNSA_ILi64EEENSA_ILi128EEESH_EEEaNS5_IJlSD_lEEEaSK_NS4_8TiledMMAINS4_8MMA_AtomIJNS4_4SM904GMMA27MMA_64x128x32_S32S8S8_SS_TNEEEENS4_6LayoutINS5_IJSD_SD_SD_EEENS5_IJNSA_ILi0EEEST_ST_EEEEENS5_IJNS4_10UnderscoreESW_SW_EEEEENS4_23SM90_TMA_LOAD_MULTICASTENS4_14ComposedLayoutINS4_7SwizzleILi2ELi4ELi3EEENS4_18smem_ptr_flag_bitsILi8EEENSR_INS5_IJNSA_ILi8EEESH_EEENS5_IJSH_SD_EEEEEEEvNS4_8identityESZ_S19_vS1A_EENS_8epilogue10collective6detail29Sm90TmaWarpSpecializedAdapterINS1D_15DefaultEpilogueIaSK_SK_NS1C_6thread17LinearCombinationIaLi1EiiLNS1H_9ScaleType4KindE0ELNS_15FloatRoundStyleE2EaEENS1_15EpilogueDefaultEEEEEvvEEEEvNT_6ParamsE)
        /*06e4*/ 	.short	0x0210
        /*06e6*/ 	.short	0x0470


	//----- nvinfo : EIATTR_SW_WAR
	.align		4
.L_45:
        /*06e8*/ 	.byte	0x04, 0x36
        /*06ea*/ 	.short	(.L_47 - .L_46)
.L_46:
        /*06ec*/ 	.word	0x00000008
.L_47:


//--------------------- .nv.callgraph             --------------------------
	.section	.nv.callgraph,"",@"SHT_CUDA_CALLGRAPH"
	.align	4
	.sectionentsize	8
	.align		4
        /*0000*/ 	.word	0x00000000
	.align		4
        /*0004*/ 	.word	0xffffffff
	.align		4
        /*0008*/ 	.word	index@(_ZN7cutlass13device_kernelINS_4gemm6kernel13GemmUniversalIN4cute5tupleIJiiiiEEENS1_10collective13CollectiveMmaINS1_34MainloopSm90TmaGmmaWarpSpecializedILi18ENS5_IJNS4_1CILi2EEENSA_ILi4EEENSA_ILi1EEEEEENS1_32KernelTmaWarpSpecializedPingpongEEENS5_IJNSA_ILi64EEENSA_ILi128EEESH_EEEaNS5_IJlSD_lEEEaSK_NS4_8TiledMMAINS4_8MMA_AtomIJNS4_4SM904GMMA27MMA_64x128x32_S32S8S8_SS_TNEEEENS4_6LayoutINS5_IJSD_SD_SD_EEENS5_IJNSA_ILi0EEEST_ST_EEEEENS5_IJNS4_10UnderscoreESW_SW_EEEEENS4_23SM90_TMA_LOAD_MULTICASTENS4_14ComposedLayoutINS4_7SwizzleILi2ELi4ELi3EEENS4_18smem_ptr_flag_bitsILi8EEENSR_INS5_IJNSA_ILi8EEESH_EEENS5_IJSH_SD_EEEEEEEvNS4_8identityESZ_S19_vS1A_EENS_8epilogue10collective6detail29Sm90TmaWarpSpecializedAdapterINS1D_15DefaultEpilogueIaSK_SK_NS1C_6thread17LinearCombinationIaLi1EiiLNS1H_9ScaleType4KindE0ELNS_15FloatRoundStyleE2EaEENS1_15EpilogueDefaultEEEEEvvEEEEvNT_6ParamsE)
	.align		4
        /*000c*/ 	.word	index@(__assertfail)
	.align		4
        /*0010*/ 	.word	0x00000000
	.align		4
        /*0014*/ 	.word	0xfffffffe
	.align		4
        /*0018*/ 	.word	0x00000000
	.align		4
        /*001c*/ 	.word	0xfffffffd
	.align		4
        /*0020*/ 	.word	0x00000000
	.align		4
        /*0024*/ 	.word	0xfffffffc


//--------------------- .nv.constant4             --------------------------
	.section	.nv.constant4,"a",@progbits
	.align	8
	.align		8
.nv.constant4:
        /*0000*/ 	.dword	__assertfail
	.align		8
        /*0008*/ 	.dword	__unnamed_1
	.align		8
        /*0010*/ 	.dword	_ZN40_INTERNAL_585c53b1_4_k_cu_2f7d683f_243774cuda3std3__45__cpo5beginE
	.align		8
        /*0018*/ 	.dword	_ZN40_INTERNAL_585c53b1_4_k_cu_2f7d683f_243774cuda3std3__45__cpo3endE
	.align		8
        /*0020*/ 	.dword	_ZN40_INTERNAL_585c53b1_4_k_cu_2f7d683f_243774cuda3std3__45__cpo6cbeginE
	.align		8
        /*0028*/ 	.dword	_ZN40_INTERNAL_585c53b1_4_k_cu_2f7d683f_243774cuda3std3__45__cpo4cendE
	.align		8
        /*0030*/ 	.dword	_ZN40_INTERNAL_585c53b1_4_k_cu_2f7d683f_243774cuda3std3__442_GLOBAL__N__585c53b1_4_k_cu_2f7d683f_243776ignoreE
	.align		8
        /*0038*/ 	.dword	_ZN40_INTERNAL_585c53b1_4_k_cu_2f7d683f_243774cuda3std3__419piecewise_constructE
	.align		8
        /*0040*/ 	.dword	_ZN40_INTERNAL_585c53b1_4_k_cu_2f7d683f_243774cuda3std3__48in_placeE
	.align		8
        /*0048*/ 	.dword	_ZN40_INTERNAL_585c53b1_4_k_cu_2f7d683f_243774cuda3std6ranges3__45__cpo4swapE
	.align		8
        /*0050*/ 	.dword	_ZN40_INTERNAL_585c53b1_4_k_cu_2f7d683f_243774cuda3std6ranges3__45__cpo9iter_moveE
	.align		8
        /*0058*/ 	.dword	_ZN40_INTERNAL_585c53b1_4_k_cu_2f7d683f_243774cute7productE
	.align		8
        /*0060*/ 	.dword	_ZN40_INTERNAL_585c53b1_4_k_cu_2f7d683f_243774cute1_E
	.align		8
        /*0068*/ 	.dword	$str$22
	.align		8
        /*0070*/ 	.dword	$str$23


//--------------------- .text._ZN7cutlass13device_kernelINS_4gemm6kernel13GemmUniversalIN4cute5tupleIJiiiiEEENS1_10collective13CollectiveMmaINS1_34MainloopSm90TmaGmmaWarpSpecializedILi18ENS5_IJNS4_1CILi2EEENSA_ILi4EEENSA_ILi1EEEEEENS1_32KernelTmaWarpSpecializedPingpongEEENS5_IJNSA_ILi64EEENSA_ILi128EEESH_EEEaNS5_IJlSD_lEEEaSK_NS4_8TiledMMAINS4_8MMA_AtomIJNS4_4SM904GMMA27MMA_64x128x32_S32S8S8_SS_TNEEEENS4_6LayoutINS5_IJSD_SD_SD_EEENS5_IJNSA_ILi0EEEST_ST_EEEEENS5_IJNS4_10UnderscoreESW_SW_EEEEENS4_23SM90_TMA_LOAD_MULTICASTENS4_14ComposedLayoutINS4_7SwizzleILi2ELi4ELi3EEENS4_18smem_ptr_flag_bitsILi8EEENSR_INS5_IJNSA_ILi8EEESH_EEENS5_IJSH_SD_EEEEEEEvNS4_8identityESZ_S19_vS1A_EENS_8epilogue10collective6detail29Sm90TmaWarpSpecializedAdapterINS1D_15DefaultEpilogueIaSK_SK_NS1C_6thread17LinearCombinationIaLi1EiiLNS1H_9ScaleType4KindE0ELNS_15FloatRoundStyleE2EaEENS1_15EpilogueDefaultEEEEEvvEEEEvNT_6ParamsE --------------------------
	.section	.text._ZN7cutlass13device_kernelINS_4gemm6kernel13GemmUniversalIN4cute5tupleIJiiiiEEENS1_10collective13CollectiveMmaINS1_34MainloopSm90TmaGmmaWarpSpecializedILi18ENS5_IJNS4_1CILi2EEENSA_ILi4EEENSA_ILi1EEEEEENS1_32KernelTmaWarpSpecializedPingpongEEENS5_IJNSA_ILi64EEENSA_ILi128EEESH_EEEaNS5_IJlSD_lEEEaSK_NS4_8TiledMMAINS4_8MMA_AtomIJNS4_4SM904GMMA27MMA_64x128x32_S32S8S8_SS_TNEEEENS4_6LayoutINS5_IJSD_SD_SD_EEENS5_IJNSA_ILi0EEEST_ST_EEEEENS5_IJNS4_10UnderscoreESW_SW_EEEEENS4_23SM90_TMA_LOAD_MULTICASTENS4_14ComposedLayoutINS4_7SwizzleILi2ELi4ELi3EEENS4_18smem_ptr_flag_bitsILi8EEENSR_INS5_IJNSA_ILi8EEESH_EEENS5_IJSH_SD_EEEEEEEvNS4_8identityESZ_S19_vS1A_EENS_8epilogue10collective6detail29Sm90TmaWarpSpecializedAdapterINS1D_15DefaultEpilogueIaSK_SK_NS1C_6thread17LinearCombinationIaLi1EiiLNS1H_9ScaleType4KindE0ELNS_15FloatRoundStyleE2EaEENS1_15EpilogueDefaultEEEEEvvEEEEvNT_6ParamsE,"ax",@progbits
	.align	128
.text._ZN7cutlass13device_kernelINS_4gemm6kernel13GemmUniversalIN4cute5tupleIJiiiiEEENS1_10collective13CollectiveMmaINS1_34MainloopSm90TmaGmmaWarpSpecializedILi18ENS5_IJNS4_1CILi2EEENSA_ILi4EEENSA_ILi1EEEEEENS1_32KernelTmaWarpSpecializedPingpongEEENS5_IJNSA_ILi64EEENSA_ILi128EEESH_EEEaNS5_IJlSD_lEEEaSK_NS4_8TiledMMAINS4_8MMA_AtomIJNS4_4SM904GMMA27MMA_64x128x32_S32S8S8_SS_TNEEEENS4_6LayoutINS5_IJSD_SD_SD_EEENS5_IJNSA_ILi0EEEST_ST_EEEEENS5_IJNS4_10UnderscoreESW_SW_EEEEENS4_23SM90_TMA_LOAD_MULTICASTENS4_14ComposedLayoutINS4_7SwizzleILi2ELi4ELi3EEENS4_18smem_ptr_flag_bitsILi8EEENSR_INS5_IJNSA_ILi8EEESH_EEENS5_IJSH_SD_EEEEEEEvNS4_8identityESZ_S19_vS1A_EENS_8epilogue10collective6detail29Sm90TmaWarpSpecializedAdapterINS1D_15DefaultEpilogueIaSK_SK_NS1C_6thread17LinearCombinationIaLi1EiiLNS1H_9ScaleType4KindE0ELNS_15FloatRoundStyleE2EaEENS1_15EpilogueDefaultEEEEEvvEEEEvNT_6ParamsE:
        .type           _ZN7cutlass13device_kernelINS_4gemm6kernel13GemmUniversalIN4cute5tupleIJiiiiEEENS1_10collective13CollectiveMmaINS1_34MainloopSm90TmaGmmaWarpSpecializedILi18ENS5_IJNS4_1CILi2EEENSA_ILi4EEENSA_ILi1EEEEEENS1_32KernelTmaWarpSpecializedPingpongEEENS5_IJNSA_ILi64EEENSA_ILi128EEESH_EEEaNS5_IJlSD_lEEEaSK_NS4_8TiledMMAINS4_8MMA_AtomIJNS4_4SM904GMMA27MMA_64x128x32_S32S8S8_SS_TNEEEENS4_6LayoutINS5_IJSD_SD_SD_EEENS5_IJNSA_ILi0EEEST_ST_EEEEENS5_IJNS4_10UnderscoreESW_SW_EEEEENS4_23SM90_TMA_LOAD_MULTICASTENS4_14ComposedLayoutINS4_7SwizzleILi2ELi4ELi3EEENS4_18smem_ptr_flag_bitsILi8EEENSR_INS5_IJNSA_ILi8EEESH_EEENS5_IJSH_SD_EEEEEEEvNS4_8identityESZ_S19_vS1A_EENS_8epilogue10collective6detail29Sm90TmaWarpSpecializedAdapterINS1D_15DefaultEpilogueIaSK_SK_NS1C_6thread17LinearCombinationIaLi1EiiLNS1H_9ScaleType4KindE0ELNS_15FloatRoundStyleE2EaEENS1_15EpilogueDefaultEEEEEvvEEEEvNT_6ParamsE,@function
        .size           _ZN7cutlass13device_kernelINS_4gemm6kernel13GemmUniversalIN4cute5tupleIJiiiiEEENS1_10collective13CollectiveMmaINS1_34MainloopSm90TmaGmmaWarpSpecializedILi18ENS5_IJNS4_1CILi2EEENSA_ILi4EEENSA_ILi1EEEEEENS1_32KernelTmaWarpSpecializedPingpongEEENS5_IJNSA_ILi64EEENSA_ILi128EEESH_EEEaNS5_IJlSD_lEEEaSK_NS4_8TiledMMAINS4_8MMA_AtomIJNS4_4SM904GMMA27MMA_64x128x32_S32S8S8_SS_TNEEEENS4_6LayoutINS5_IJSD_SD_SD_EEENS5_IJNSA_ILi0EEEST_ST_EEEEENS5_IJNS4_10UnderscoreESW_SW_EEEEENS4_23SM90_TMA_LOAD_MULTICASTENS4_14ComposedLayoutINS4_7SwizzleILi2ELi4ELi3EEENS4_18smem_ptr_flag_bitsILi8EEENSR_INS5_IJNSA_ILi8EEESH_EEENS5_IJSH_SD_EEEEEEEvNS4_8identityESZ_S19_vS1A_EENS_8epilogue10collective6detail29Sm90TmaWarpSpecializedAdapterINS1D_15DefaultEpilogueIaSK_SK_NS1C_6thread17LinearCombinationIaLi1EiiLNS1H_9ScaleType4KindE0ELNS_15FloatRoundStyleE2EaEENS1_15EpilogueDefaultEEEEEvvEEEEvNT_6ParamsE,(.L_x_234 - _ZN7cutlass13device_kernelINS_4gemm6kernel13GemmUniversalIN4cute5tupleIJiiiiEEENS1_10collective13CollectiveMmaINS1_34MainloopSm90TmaGmmaWarpSpecializedILi18ENS5_IJNS4_1CILi2EEENSA_ILi4EEENSA_ILi1EEEEEENS1_32KernelTmaWarpSpecializedPingpongEEENS5_IJNSA_ILi64EEENSA_ILi128EEESH_EEEaNS5_IJlSD_lEEEaSK_NS4_8TiledMMAINS4_8MMA_AtomIJNS4_4SM904GMMA27MMA_64x128x32_S32S8S8_SS_TNEEEENS4_6LayoutINS5_IJSD_SD_SD_EEENS5_IJNSA_ILi0EEEST_ST_EEEEENS5_IJNS4_10UnderscoreESW_SW_EEEEENS4_23SM90_TMA_LOAD_MULTICASTENS4_14ComposedLayoutINS4_7SwizzleILi2ELi4ELi3EEENS4_18smem_ptr_flag_bitsILi8EEENSR_INS5_IJNSA_ILi8EEESH_EEENS5_IJSH_SD_EEEEEEEvNS4_8identityESZ_S19_vS1A_EENS_8epilogue10collective6detail29Sm90TmaWarpSpecializedAdapterINS1D_15DefaultEpilogueIaSK_SK_NS1C_6thread17LinearCombinationIaLi1EiiLNS1H_9ScaleType4KindE0ELNS_15FloatRoundStyleE2EaEENS1_15EpilogueDefaultEEEEEvvEEEEvNT_6ParamsE)
        .other          _ZN7cutlass13device_kernelINS_4gemm6kernel13GemmUniversalIN4cute5tupleIJiiiiEEENS1_10collective13CollectiveMmaINS1_34MainloopSm90TmaGmmaWarpSpecializedILi18ENS5_IJNS4_1CILi2EEENSA_ILi4EEENSA_ILi1EEEEEENS1_32KernelTmaWarpSpecializedPingpongEEENS5_IJNSA_ILi64EEENSA_ILi128EEESH_EEEaNS5_IJlSD_lEEEaSK_NS4_8TiledMMAINS4_8MMA_AtomIJNS4_4SM904GMMA27MMA_64x128x32_S32S8S8_SS_TNEEEENS4_6LayoutINS5_IJSD_SD_SD_EEENS5_IJNSA_ILi0EEEST_ST_EEEEENS5_IJNS4_10UnderscoreESW_SW_EEEEENS4_23SM90_TMA_LOAD_MULTICASTENS4_14ComposedLayoutINS4_7SwizzleILi2ELi4ELi3EEENS4_18smem_ptr_flag_bitsILi8EEENSR_INS5_IJNSA_ILi8EEESH_EEENS5_IJSH_SD_EEEEEEEvNS4_8identityESZ_S19_vS1A_EENS_8epilogue10collective6detail29Sm90TmaWarpSpecializedAdapterINS1D_15DefaultEpilogueIaSK_SK_NS1C_6thread17LinearCombinationIaLi1EiiLNS1H_9ScaleType4KindE0ELNS_15FloatRoundStyleE2EaEENS1_15EpilogueDefaultEEEEEvvEEEEvNT_6ParamsE,@"STO_CUDA_ENTRY STV_DEFAULT"
_ZN7cutlass13device_kernelINS_4gemm6kernel13GemmUniversalIN4cute5tupleIJiiiiEEENS1_10collective13CollectiveMmaINS1_34MainloopSm90TmaGmmaWarpSpecializedILi18ENS5_IJNS4_1CILi2EEENSA_ILi4EEENSA_ILi1EEEEEENS1_32KernelTmaWarpSpecializedPingpongEEENS5_IJNSA_ILi64EEENSA_ILi128EEESH_EEEaNS5_IJlSD_lEEEaSK_NS4_8TiledMMAINS4_8MMA_AtomIJNS4_4SM904GMMA27MMA_64x128x32_S32S8S8_SS_TNEEEENS4_6LayoutINS5_IJSD_SD_SD_EEENS5_IJNSA_ILi0EEEST_ST_EEEEENS5_IJNS4_10UnderscoreESW_SW_EEEEENS4_23SM90_TMA_LOAD_MULTICASTENS4_14ComposedLayoutINS4_7SwizzleILi2ELi4ELi3EEENS4_18smem_ptr_flag_bitsILi8EEENSR_INS5_IJNSA_ILi8EEESH_EEENS5_IJSH_SD_EEEEEEEvNS4_8identityESZ_S19_vS1A_EENS_8epilogue10collective6detail29Sm90TmaWarpSpecializedAdapterINS1D_15DefaultEpilogueIaSK_SK_NS1C_6thread17LinearCombinationIaLi1EiiLNS1H_9ScaleType4KindE0ELNS_15FloatRoundStyleE2EaEENS1_15EpilogueDefaultEEEEEvvEEEEvNT_6ParamsE:
[----:B------:R-:W0:Y:S02]  /*0000*/  LDC R1, c[0x0][0x28] ;  /* 0x00000a00ff017b82 */ /* 0x000e240000000800 */
[----:B0-----:R-:W-:Y:S01]  /*0010*/  VIADD R1, R1, 0xfffffff8 ;  /* 0xfffffff801017836 */ /* 0x001fe20000000000 */
[----:B------:R-:W0:Y:S01]  /*0020*/  S2R R4, SR_TID.X ;  /* 0x0000000000047919 */ /* 0x000e220000002100 */
[----:B------:R-:W-:Y:S01]  /*0030*/  ELECT P0, URZ, PT ;  /* 0x00000000003f782f */ /* 0x000fe20003800000 */
[----:B------:R-:W-:Y:S01]  /*0040*/  BSSY B0, `(.L_x_0) ;  /* 0x000000f000007945 */ /* 0x000fe20003800000 */
[--C-:B0-----:R-:W-:Y:S02]  /*0050*/  SHF.R.U32.HI R2, RZ, 0x5, R4.reuse ;  /* 0x00000005ff027819 */ /* 0x101fe40000011604 */
[----:B------:R-:W-:-:S03]  /*0060*/  SHF.R.U32.HI R7, RZ, 0x7, R4 ;  /* 0x00000007ff077819 */ /* 0x000fc60000011604 */
[----:B------:R-:W0:Y:S04]  /*0070*/  SHFL.IDX PT, R5, R2, RZ, 0x1f ;  /* 0x00001fff02057589 */ /* 0x000e2800000e0000 */
[----:B------:R1:W2:Y:S01]  /*0080*/  SHFL.IDX PT, R10, R7, RZ, 0x1f ;  /* 0x00001fff070a7589 */ /* 0x0002a200000e0000 */
[----:B0-----:R-:W-:-:S13]  /*0090*/  ISETP.NE.OR P0, PT, R5, RZ, !P0 ;  /* 0x000000ff0500720c */ /* 0x001fda0004705670 */
[----:B-12---:R-:W-:Y:S05]  /*00a0*/  @P0 BRA `(.L_x_1) ;  /* 0x0000000000200947 */ /* 0x006fea0003800000 */
[----:B------:R-:W-:Y:S02]  /*00b0*/  ULDC.64 UR4, c[0x0][0x198] ;  /* 0x0000660000047ab9 */ /* 0x000fe40000000a00 */
[----:B------:R-:W-:Y:S02]  /*00c0*/  UIADD3 UR6, UP0, UR4, 0xf0, URZ ;  /* 0x000000f004067890 */ /* 0x000fe4000ff1e03f */
[----:B------:R-:W-:Y:S02]  /*00d0*/  UIADD3 UR4, UP1, UR4, 0x1f0, URZ ;  /* 0x000001f004047890 */ /* 0x000fe4000ff3e03f */
[----:B------:R-:W-:Y:S02]  /*00e0*/  UIADD3.X UR7, URZ, UR5, URZ, UP0, !UPT ;  /* 0x000000053f077290 */ /* 0x000fe400087fe43f */
[----:B------:R-:W-:-:S07]  /*00f0*/  UIADD3.X UR5, URZ, UR5, URZ, UP1, !UPT ;  /* 0x000000053f057290 */ /* 0x000fce0008ffe43f */
[----:B------:R0:W-:Y:S02]  /*0100*/  UTMACCTL.PF [UR6] ;  /* 0x00000000060079b9 */ /* 0x0001e40008040000 */
[----:B------:R0:W-:Y:S02]  /*0110*/  UTMACCTL.PF [UR4] ;  /* 0x00000000040079b9 */ /* 0x0001e40008040000 */
[----:B0-----:R-:W-:Y:S01]  /*0120*/  NOP ;  /* 0x0000000000007918 */ /* 0x001fe20000000000 */
.L_x_1:
[----:B------:R-:W-:Y:S05]  /*0130*/  BSYNC B0 ;  /* 0x0000000000007941 */ /* 0x000fea0003800000 */
.L_x_0:
[----:B------:R-:W0:Y:S01]  /*0140*/  SHFL.IDX PT, R8, R2, RZ, 0x1f ;  /* 0x00001fff02087589 */ /* 0x000e2200000e0000 */
[----:B------:R-:W-:-:S04]  /*0150*/  SHF.R.S32.HI R3, RZ, 0x1f, R4 ;  /* 0x0000001fff037819 */ /* 0x000fc80000011404 */
[----:B------:R-:W-:Y:S02]  /*0160*/  LEA.HI R3, R3, R4, RZ, 0x7 ;  /* 0x0000000403037211 */ /* 0x000fe400078f38ff */
[----:B0-----:R-:W-:-:S13]  /*0170*/  ISETP.NE.AND P0, PT, R8, RZ, PT ;  /* 0x000000ff0800720c */ /* 0x001fda0003f05270 */
[----:B------:R-:W-:Y:S05]  /*0180*/  @P0 BRA `(.L_x_2) ;  /* 0x0000000000d40947 */ /* 0x000fea0003800000 */
[----:B------:R-:W-:Y:S01]  /*0190*/  ELECT P0, URZ, PT ;  /* 0x00000000003f782f */ /* 0x000fe20003800000 */
[----:B------:R-:W-:-:S12]  /*01a0*/  BSSY B0, `(.L_x_2) ;  /* 0x0000033000007945 */ /* 0x000fd80003800000 */
[----:B------:R-:W-:Y:S05]  /*01b0*/  @!P0 BRA `(.L_x_3) ;  /* 0x0000000000c48947 */ /* 0x000fea0003800000 */
[----:B------:R-:W0:Y:S01]  /*01c0*/  S2UR UR8, SR_CgaCtaId ;  /* 0x00000000000879c3 */ /* 0x000e220000008800 */
[----:B------:R-:W-:Y:S01]  /*01d0*/  UMOV UR4, 0x400 ;  /* 0x0000040000047882 */ /* 0x000fe20000000000 */
[----:B------:R-:W-:Y:S01]  /*01e0*/  UMOV UR5, 0x1 ;  /* 0x0000000100057882 */ /* 0x000fe20000000000 */
[----:B------:R-:W-:Y:S02]  /*01f0*/  UMOV UR6, 0x5 ;  /* 0x0000000500067882 */ /* 0x000fe40000000000 */
[----:B------:R-:W-:-:S04]  /*0200*/  UIADD3 UR6, -UR6, 0x100000, URZ ;  /* 0x0010000006067890 */ /* 0x000fc8000fffe13f */
[----:B------:R-:W-:Y:S02]  /*0210*/  USHF.L.U32 UR7, UR6, 0xb, URZ ;  /* 0x0000000b06077899 */ /* 0x000fe4000800063f */
[----:B------:R-:W-:Y:S02]  /*0220*/  USHF.L.U32 UR6, UR6, 0x1, URZ ;  /* 0x0000000106067899 */ /* 0x000fe4000800063f */
[----:B0-----:R-:W-:Y:S02]  /*0230*/  ULEA UR8, UR8, UR4, 0x18 ;  /* 0x0000000408087291 */ /* 0x001fe4000f8ec03f */
[----:B------:R-:W-:-:S04]  /*0240*/  UIADD3 UR4, -UR5, 0x100000, URZ ;  /* 0x0010000005047890 */ /* 0x000fc8000fffe13f */
[----:B------:R-:W-:Y:S02]  /*0250*/  USHF.L.U32 UR5, UR4, 0xb, URZ ;  /* 0x0000000b04057899 */ /* 0x000fe4000800063f */
[----:B------:R-:W-:Y:S01]  /*0260*/  USHF.L.U32 UR4, UR4, 0x1, URZ ;  /* 0x0000000104047899 */ /* 0x000fe2000800063f */
[----:B------:R-:W0:Y:S11]  /*0270*/  FENCE.VIEW.ASYNC.S ;  /* 0x00000000000073c6 */ /* 0x000e360000000000 */
[----:B0-----:R0:W1:Y:S01]  /*0280*/  SYNCS.EXCH.64 URZ, [UR8], UR4 ;  /* 0x00000004083f75b2 */ /* 0x0010620008000100 */
[----:B------:R0:W2:Y:S01]  /*0290*/  SYNCS.EXCH.64 URZ, [UR8+0x90], UR6 ;  /* 0x00009006083f75b2 */ /* 0x0000a20008000100 */
[----:B------:R0:W3:Y:S01]  /*02a0*/  SYNCS.EXCH.64 URZ, [UR8+0x8], UR4 ;  /* 0x00000804083f75b2 */ /* 0x0000e20008000100 */
[----:B------:R0:W4:Y:S01]  /*02b0*/  SYNCS.EXCH.64 URZ, [UR8+0x98], UR6 ;  /* 0x00009806083f75b2 */ /* 0x0001220008000100 */
[----:B------:R0:W0:Y:S01]  /*02c0*/  SYNCS.EXCH.64 URZ, [UR8+0x10], UR4 ;  /* 0x00001004083f75b2 */ /* 0x0000220008000100 */
        /* <DEDUP_REMOVED lines=31> */
[----:B-1234-:R-:W-:Y:S01]  /*04c0*/  NOP ;  /* 0x0000000000007918 */ /* 0x01efe20000000000 */
.L_x_3:
[----:B0-----:R-:W-:Y:S05]  /*04d0*/  BSYNC B0 ;  /* 0x0000000000007941 */ /* 0x001fea0003800000 */
.L_x_2:
[----:B------:R-:W0:Y:S01]  /*04e0*/  SHFL.IDX PT, R13, R2, RZ, 0x1f ;  /* 0x00001fff020d7589 */ /* 0x000e2200000e0000 */
[----:B------:R-:W1:Y:S01]  /*04f0*/  S2UR UR12, SR_CTAID.X ;  /* 0x00000000000c79c3 */ /* 0x000e620000002500 */
[----:B------:R-:W-:Y:S02]  /*0500*/  LOP3.LUT R3, R3, 0xffffff80, RZ, 0xc0, !PT ;  /* 0xffffff8003037812 */ /* 0x000fe400078ec0ff */
[----:B------:R-:W-:Y:S01]  /*0510*/  ELECT P0, URZ, PT ;  /* 0x00000000003f782f */ /* 0x000fe20003800000 */
[----:B------:R2:W3:Y:S01]  /*0520*/  SHFL.IDX PT, R12, R2, RZ, 0x1f ;  /* 0x00001fff020c7589 */ /* 0x0004e200000e0000 */
[----:B------:R-:W-:Y:S01]  /*0530*/  ELECT P1, URZ, PT ;  /* 0x00000000003f782f */ /* 0x000fe20003820000 */
[----:B------:R-:W-:Y:S01]  /*0540*/  NOP ;  /* 0x0000000000007918 */ /* 0x000fe20000000000 */
[----:B------:R-:W-:Y:S01]  /*0550*/  IMAD.IADD R3, R4, 0x1, -R3 ;  /* 0x0000000104037824 */ /* 0x000fe200078e0a03 */
[----:B------:R-:W4:Y:S01]  /*0560*/  S2R R6, SR_CTAID.Y ;  /* 0x0000000000067919 */ /* 0x000f220000002600 */
[----:B------:R-:W-:Y:S01]  /*0570*/  ULDC UR4, c[0x0][0x150] ;  /* 0x0000540000047ab9 */ /* 0x000fe20000000800 */
[----:B------:R-:W5:Y:S01]  /*0580*/  LDC R14, c[0x0][0x144] ;  /* 0x00005100ff0e7b82 */ /* 0x000f620000000800 */
[----:B------:R-:W-:Y:S01]  /*0590*/  UMOV UR11, 0x80 ;  /* 0x00000080000b7882 */ /* 0x000fe20000000000 */
[----:B------:R-:W-:Y:S01]  /*05a0*/  SHF.R.S32.HI R0, RZ, 0x1f, R3 ;  /* 0x0000001fff007819 */ /* 0x000fe20000011403 */
[----:B------:R-:W-:Y:S01]  /*05b0*/  NOP ;  /* 0x0000000000007918 */ /* 0x000fe20000000000 */
[C---:B------:R-:W-:Y:S01]  /*05c0*/  VIADD R35, R10.reuse, 0xffffffff ;  /* 0xffffffff0a237836 */ /* 0x040fe20000000000 */
[----:B------:R-:W-:Y:S01]  /*05d0*/  ISETP.NE.AND P4, PT, R10, RZ, PT ;  /* 0x000000ff0a00720c */ /* 0x000fe20003f85270 */
[----:B------:R-:W-:Y:S01]  /*05e0*/  IMAD.MOV.U32 R89, RZ, RZ, 0x1 ;  /* 0x00000001ff597424 */ /* 0x000fe200078e00ff */
[----:B------:R-:W-:Y:S01]  /*05f0*/  LEA.HI R9, R0, R3, RZ, 0x3 ;  /* 0x0000000300097211 */ /* 0x000fe200078f18ff */
[----:B------:R-:W5:Y:S01]  /*0600*/  LDC R15, c[0x0][0x140] ;  /* 0x00005000ff0f7b82 */ /* 0x000f620000000800 */
[----:B------:R-:W-:-:S02]  /*0610*/  ISETP.GE.U32.AND P6, PT, R35, 0x2, PT ;  /* 0x000000022300780c */ /* 0x000fc40003fc6070 */
[--C-:B------:R-:W-:Y:S02]  /*0620*/  SHF.R.S32.HI R11, RZ, 0x3, R9.reuse ;  /* 0x00000003ff0b7819 */ /* 0x100fe40000011409 */
[----:B--2---:R-:W-:Y:S02]  /*0630*/  SHF.R.S32.HI R2, RZ, 0x1f, R9 ;  /* 0x0000001fff027819 */ /* 0x004fe40000011409 */
[----:B------:R-:W-:Y:S01]  /*0640*/  SHF.R.S32.HI R9, RZ, 0x1f, R8 ;  /* 0x0000001fff097819 */ /* 0x000fe20000011408 */
[----:B------:R-:W2:Y:S01]  /*0650*/  LDC R25, c[0x0][0x148] ;  /* 0x00005200ff197b82 */ /* 0x000ea20000000800 */
[----:B0-----:R-:W-:Y:S02]  /*0660*/  ISETP.NE.OR P0, PT, R13, RZ, !P0 ;  /* 0x000000ff0d00720c */ /* 0x001fe40004705670 */
[----:B-1----:R-:W-:Y:S02]  /*0670*/  I2FP.F32.U32 R13, UR12 ;  /* 0x0000000c000d7c45 */ /* 0x002fe40008201000 */
[----:B------:R-:W-:-:S02]  /*0680*/  LEA.HI R2, R2, R11, RZ, 0x2 ;  /* 0x0000000b02027211 */ /* 0x000fc400078f10ff */
[----:B------:R-:W-:Y:S01]  /*0690*/  LEA.HI R9, R9, R8, RZ, 0x2 ;  /* 0x0000000809097211 */ /* 0x000fe200078f10ff */
[----:B------:R-:W-:Y:S01]  /*06a0*/  FMUL R13, R13, UR4 ;  /* 0x000000040d0d7c20 */ /* 0x000fe20008400000 */
[----:B---3--:R-:W-:Y:S01]  /*06b0*/  ISETP.NE.OR P1, PT, R12, RZ, !P1 ;  /* 0x000000ff0c00720c */ /* 0x008fe20004f25670 */
[----:B------:R-:W-:Y:S01]  /*06c0*/  ULDC UR4, c[0x0][0x154] ;  /* 0x0000550000047ab9 */ /* 0x000fe20000000800 */
[----:B------:R-:W-:Y:S02]  /*06d0*/  LOP3.LUT R12, R2, 0xfffffffc, RZ, 0xc0, !PT ;  /* 0xfffffffc020c7812 */ /* 0x000fe400078ec0ff */
[----:B------:R-:W-:Y:S01]  /*06e0*/  LOP3.LUT R9, R9, 0x3ffffffc, RZ, 0xc0, !PT ;  /* 0x3ffffffc09097812 */ /* 0x000fe200078ec0ff */
[----:B------:R-:W0:Y:S01]  /*06f0*/  F2I.U32.TRUNC.NTZ R13, R13 ;  /* 0x0000000d000d7305 */ /* 0x000e22000020f000 */
[----:B------:R-:W-:Y:S01]  /*0700*/  SHF.R.S32.HI R2, RZ, 0x1f, R5 ;  /* 0x0000001fff027819 */ /* 0x000fe20000011405 */
[----:B------:R-:W-:Y:S01]  /*0710*/  IMAD.IADD R12, R11, 0x1, -R12 ;  /* 0x000000010b0c7824 */ /* 0x000fe200078e0a0c */
[----:B------:R-:W-:Y:S01]  /*0720*/  VOTEU.ALL UP1, P0 ;  /* 0x00000000003f7886 */ /* 0x000fe20000020000 */
[----:B------:R-:W-:Y:S01]  /*0730*/  IMAD.IADD R9, R8, 0x1, -R9 ;  /* 0x0000000108097824 */ /* 0x000fe200078e0a09 */
[----:B------:R-:W-:Y:S01]  /*0740*/  LEA.HI R2, R2, R5, RZ, 0x2 ;  /* 0x0000000502027211 */ /* 0x000fe200078f10ff */
[----:B------:R-:W-:Y:S01]  /*0750*/  VOTEU.ALL UP0, P0 ;  /* 0x00000000003f7886 */ /* 0x000fe20000000000 */
[----:B----4-:R-:W-:Y:S01]  /*0760*/  I2FP.F32.U32 R8, R6 ;  /* 0x0000000600087245 */ /* 0x010fe20000201000 */
[----:B------:R-:W-:Y:S01]  /*0770*/  IMAD R9, R9, 0x4, R12 ;  /* 0x0000000409097824 */ /* 0x000fe200078e020c */
[----:B------:R-:W-:Y:S01]  /*0780*/  LOP3.LUT R2, R2, 0xfffffffc, RZ, 0xc0, !PT ;  /* 0xfffffffc02027812 */ /* 0x000fe200078ec0ff */
[----:B------:R-:W-:Y:S01]  /*0790*/  VOTEU.ALL UP2, P1 ;  /* 0x00000000003f7886 */ /* 0x000fe20000840000 */
[----:B------:R-:W1:Y:S01]  /*07a0*/  @!UP1 S2UR UR7, SR_CgaCtaId ;  /* 0x00000000000799c3 */ /* 0x000e620000008800 */
[----:B------:R-:W-:Y:S01]  /*07b0*/  FMUL R8, R8, UR4 ;  /* 0x0000000408087c20 */ /* 0x000fe20008400000 */
[----:B------:R-:W-:Y:S01]  /*07c0*/  IMAD.SHL.U32 R88, R9, 0x4, RZ ;  /* 0x0000000409587824 */ /* 0x000fe200078e00ff */
[----:B------:R-:W-:Y:S01]  /*07d0*/  UMOV UR4, 0x20 ;  /* 0x0000002000047882 */ /* 0x000fe20000000000 */
[----:B------:R-:W-:Y:S01]  /*07e0*/  IMAD.IADD R5, R5, 0x1, -R2 ;  /* 0x0000000105057824 */ /* 0x000fe200078e0a02 */
[----:B------:R-:W-:Y:S01]  /*07f0*/  LEA.HI R2, R9, R9, RZ, 0x1 ;  /* 0x0000000909027211 */ /* 0x000fe200078f08ff */
[----:B0-----:R-:W-:Y:S01]  /*0800*/  IMAD.MOV R13, RZ, RZ, -R13 ;  /* 0x000000ffff0d7224 */ /* 0x001fe200078e0a0d */
[----:B------:R-:W0:Y:S01]  /*0810*/  F2I.U32.TRUNC.NTZ R8, R8 ;  /* 0x0000000800087305 */ /* 0x000e22000020f000 */
[----:B------:R-:W3:Y:S01]  /*0820*/  @!UP2 S2UR UR10, SR_CgaCtaId ;  /* 0x00000000000aa9c3 */ /* 0x000ee20000008800 */
[----:B------:R-:W-:Y:S01]  /*0830*/  LOP3.LUT R2, R2, 0xfffffffe, RZ, 0xc0, !PT ;  /* 0xfffffffe02027812 */ /* 0x000fe200078ec0ff */
[----:B-----5:R-:W-:Y:S01]  /*0840*/  IMAD R21, R14, R13, UR12 ;  /* 0x0000000c0e157e24 */ /* 0x020fe2000f8e020d */
[----:B------:R-:W-:Y:S01]  /*0850*/  @!UP1 UMOV UR6, 0x400 ;  /* 0x0000040000069882 */ /* 0x000fe20000000000 */
[----:B------:R-:W-:-:S04]  /*0860*/  @!UP1 UIADD3 UR4, -UR4, 0x100000, URZ ;  /* 0x0010000004049890 */ /* 0x000fc8000fffe13f */
[----:B------:R-:W-:Y:S02]  /*0870*/  @!UP1 USHF.L.U32 UR5, UR4, 0xb, URZ ;  /* 0x0000000b04059899 */ /* 0x000fe4000800063f */
[----:B------:R-:W-:Y:S01]  /*0880*/  @!UP1 USHF.L.U32 UR4, UR4, 0x1, URZ ;  /* 0x0000000104049899 */ /* 0x000fe2000800063f */
[C---:B------:R-:W-:Y:S01]  /*0890*/  LOP3.LUT R88, R9.reuse, 0xc, R88, 0x78, !PT ;  /* 0x0000000c09587812 */ /* 0x040fe200078e7858 */
[----:B------:R-:W-:Y:S01]  /*08a0*/  IMAD.IADD R2, R9, 0x1, -R2 ;  /* 0x0000000109027824 */ /* 0x000fe200078e0a02 */
[----:B------:R-:W-:Y:S01]  /*08b0*/  @!UP2 UMOV UR9, 0x400 ;  /* 0x000004000009a882 */ /* 0x000fe20000000000 */
[----:B------:R-:W-:Y:S01]  /*08c0*/  VOTEU.ALL UP3, P1 ;  /* 0x00000000003f7886 */ /* 0x000fe20000860000 */
[----:B------:R-:W-:Y:S01]  /*08d0*/  VOTEU.ALL UP4, P1 ;  /* 0x00000000003f7886 */ /* 0x000fe20000880000 */
[----:B------:R-:W-:Y:S01]  /*08e0*/  VOTEU.ALL UP5, P1 ;  /* 0x00000000003f7886 */ /* 0x000fe200008a0000 */
[----:B------:R-:W-:Y:S01]  /*08f0*/  ISETP.NE.AND P3, PT, R2, R21, PT ;  /* 0x000000150200720c */ /* 0x000fe20003f65270 */
[----:B------:R4:W4:Y:S01]  /*0900*/  SHFL.IDX PT, R14, R7, RZ, 0x1f ;  /* 0x00001fff070e7589 */ /* 0x00092200000e0000 */
[----:B------:R-:W-:Y:S01]  /*0910*/  ISETP.EQ.U32.AND P2, PT, R15, 0x1, PT ;  /* 0x000000010f00780c */ /* 0x000fe20003f42070 */
[----:B0-----:R-:W-:Y:S01]  /*0920*/  IMAD.MOV R20, RZ, RZ, -R8 ;  /* 0x000000ffff147224 */ /* 0x001fe200078e0a08 */
[----:B-1----:R-:W-:-:S02]  /*0930*/  @!UP1 ULEA UR8, UR7, UR6, 0x18 ;  /* 0x0000000607089291 */ /* 0x002fc4000f8ec03f */
[----:B------:R-:W-:-:S04]  /*0940*/  @!UP2 UIADD3 UR6, -UR11, 0x100000, URZ ;  /* 0x001000000b06a890 */ /* 0x000fc8000fffe13f */
[----:B------:R-:W-:Y:S02]  /*0950*/  @!UP2 USHF.L.U32 UR7, UR6, 0xb, URZ ;  /* 0x0000000b0607a899 */ /* 0x000fe4000800063f */
[----:B------:R-:W-:Y:S01]  /*0960*/  @!UP2 USHF.L.U32 UR6, UR6, 0x1, URZ ;  /* 0x000000010606a899 */ /* 0x000fe2000800063f */
[----:B--2---:R-:W-:Y:S01]  /*0970*/  IMAD R9, R25, R20, R6 ;  /* 0x0000001419097224 */ /* 0x004fe200078e0206 */
[----:B------:R-:W-:Y:S01]  /*0980*/  VOTEU.ALL UP1, P0 ;  /* 0x00000000003f7886 */ /* 0x000fe20000020000 */
[----:B------:R-:W-:Y:S01]  /*0990*/  LOP3.LUT P0, RZ, R3, 0x7, RZ, 0xc0, !PT ;  /* 0x0000000703ff7812 */ /* 0x000fe2000780c0ff */
[----:B---3--:R-:W-:Y:S01]  /*09a0*/  @!UP2 ULEA UR9, UR10, UR9, 0x18 ;  /* 0x000000090a09a291 */ /* 0x008fe2000f8ec03f */
[----:B------:R-:W-:Y:S01]  /*09b0*/  @P3 LEA.HI R2, R88, R88, RZ, 0x1 ;  /* 0x0000005858023211 */ /* 0x000fe200078f08ff */
[----:B------:R-:W-:Y:S01]  /*09c0*/  VOTEU.ALL UP2, P1 ;  /* 0x00000000003f7886 */ /* 0x000fe20000840000 */
[----:B------:R-:W-:Y:S01]  /*09d0*/  ISETP.NE.AND P1, PT, R5, 0x3, PT ;  /* 0x000000030500780c */ /* 0x000fe20003f25270 */
[----:B------:R-:W0:Y:S02]  /*09e0*/  FENCE.VIEW.ASYNC.S ;  /* 0x00000000000073c6 */ /* 0x000e240000000000 */
[----:B0-----:R0:W1:Y:S01]  /*09f0*/  @!UP0 SYNCS.EXCH.64 URZ, [UR8+0x150], UR4 ;  /* 0x00015004083f85b2 */ /* 0x0010620008000100 */
[----:B------:R-:W-:-:S02]  /*0a00*/  @P3 SHF.R.S32.HI R2, RZ, 0x1, R2 ;  /* 0x00000001ff023819 */ /* 0x000fc40000011402 */
[----:B------:R-:W-:Y:S02]  /*0a10*/  ISETP.EQ.OR P1, PT, R5, RZ, !P1 ;  /* 0x000000ff0500720c */ /* 0x000fe40004f22670 */
[----:B------:R-:W-:Y:S02]  /*0a20*/  @P3 ISETP.NE.AND P5, PT, R2, R9, PT ;  /* 0x000000090200320c */ /* 0x000fe40003fa5270 */
[----:B------:R-:W-:Y:S02]  /*0a30*/  ISETP.LT.U32.AND P0, PT, R88, 0x8, !P0 ;  /* 0x000000085800780c */ /* 0x000fe40004701070 */
[----:B------:R-:W-:Y:S02]  /*0a40*/  ISETP.EQ.AND P1, PT, R10, RZ, P1 ;  /* 0x000000ff0a00720c */ /* 0x000fe40000f22270 */
[----:B------:R-:W-:Y:S02]  /*0a50*/  SEL R2, RZ, 0x1, !P0 ;  /* 0x00000001ff027807 */ /* 0x000fe40004000000 */
[----:B------:R-:W-:-:S02]  /*0a60*/  @P3 SEL R89, RZ, 0x1, P5 ;  /* 0x00000001ff593807 */ /* 0x000fc40002800000 */
[----:B------:R-:W-:Y:S01]  /*0a70*/  SEL R16, RZ, 0x1, !P1 ;  /* 0x00000001ff107807 */ /* 0x000fe20004800000 */
[----:B------:R0:W2:Y:S01]  /*0a80*/  @!UP1 SYNCS.EXCH.64 URZ, [UR8+0x158], UR4 ;  /* 0x00015804083f95b2 */ /* 0x0000a20008000100 */
[----:B------:R-:W-:Y:S01]  /*0a90*/  NOP ;  /* 0x0000000000007918 */ /* 0x000fe20000000000 */
[----:B------:R-:W-:Y:S02]  /*0aa0*/  LOP3.LUT R89, R89, R2, RZ, 0xc0, !PT ;  /* 0x0000000259597212 */ /* 0x000fe400078ec0ff */
[----:B------:R-:W-:Y:S01]  /*0ab0*/  SEL R16, R16, 0x2, P6 ;  /* 0x0000000210107807 */ /* 0x000fe20003000000 */
[----:B------:R0:W3:Y:S01]  /*0ac0*/  @!UP2 SYNCS.EXCH.64 URZ, [UR9+0x130], UR6 ;  /* 0x00013006093fa5b2 */ /* 0x0000e20008000100 */
[----:B------:R0:W0:Y:S01]  /*0ad0*/  @!UP3 SYNCS.EXCH.64 URZ, [UR9+0x138], UR6 ;  /* 0x00013806093fb5b2 */ /* 0x0000220008000100 */
[----:B------:R0:W0:Y:S01]  /*0ae0*/  @!UP4 SYNCS.EXCH.64 URZ, [UR9+0x140], UR6 ;  /* 0x00014006093fc5b2 */ /* 0x0000220008000100 */
[----:B------:R0:W0:Y:S01]  /*0af0*/  @!UP5 SYNCS.EXCH.64 URZ, [UR9+0x148], UR6 ;  /* 0x00014806093fd5b2 */ /* 0x0000220008000100 */
[----:B------:R-:W-:Y:S01]  /*0b00*/  NOP ;  /* 0x0000000000007918 */ /* 0x000fe20000000000 */
[----:B-1--4-:R-:W-:Y:S05]  /*0b10*/  @!P2 BRA `(.L_x_4) ;  /* 0x000000000008a947 */ /* 0x012fea0003800000 */
[----:B0-23--:R-:W-:Y:S01]  /*0b20*/  UCGABAR_ARV ;  /* 0x00000000000079c7 */ /* 0x00dfe20008000000 */
[----:B------:R-:W-:Y:S05]  /*0b30*/  BRA `(.L_x_5) ;  /* 0x0000000000047947 */ /* 0x000fea0003800000 */
.L_x_4:
[----:B0-23--:R-:W-:Y:S01]  /*0b40*/  NOP ;  /* 0x0000000000007918 */ /* 0x00dfe20000000000 */
.L_x_5:
[----:B------:R-:W-:Y:S01]  /*0b50*/  ULDC.64 UR4, c[0x0][0x598] ;  /* 0x0001660000047ab9 */ /* 0x000fe20000000a00 */
[----:B------:R-:W-:Y:S01]  /*0b60*/  ULDC.64 UR36, c[0x0][0x208] ;  /* 0x0000820000247ab9 */ /* 0x000fe20000000a00 */
[----:B------:R-:W-:-:S04]  /*0b70*/  ISETP.NE.U32.AND P0, PT, RZ, UR4, PT ;  /* 0x00000004ff007c0c */ /* 0x000fc8000bf05070 */
[----:B------:R-:W-:-:S13]  /*0b80*/  ISETP.NE.AND.EX P0, PT, RZ, UR5, PT, P0 ;  /* 0x00000005ff007c0c */ /* 0x000fda000bf05300 */
[----:B------:R-:W-:Y:S05]  /*0b90*/  @!P0 BRA `(.L_x_6) ;  /* 0x00000000001c8947 */ /* 0x000fea0003800000 */
[----:B------:R-:W0:Y:S02]  /*0ba0*/  LDC.64 R8, c[0x0][0x598] ;  /* 0x00016600ff087b82 */ /* 0x000e240000000a00 */
[----:B0-----:R-:W2:Y:S02]  /*0bb0*/  LDG.E.64 R8, desc[UR36][R8.64] ;  /* 0x0000002408087981 */ /* 0x001ea4000c1e1b00 */
[----:B--2---:R-:W-:-:S04]  /*0bc0*/  ISETP.NE.U32.AND P0, PT, R8, RZ, PT ;  /* 0x000000ff0800720c */ /* 0x004fc80003f05070 */
[----:B------:R-:W-:-:S13]  /*0bd0*/  ISETP.NE.AND.EX P0, PT, R9, RZ, PT, P0 ;  /* 0x000000ff0900720c */ /* 0x000fda0003f05300 */
[----:B------:R-:W-:Y:S05]  /*0be0*/  @!P0 BRA `(.L_x_6) ;  /* 0x0000000000088947 */ /* 0x000fea0003800000 */
[----:B------:R0:W5:Y:S01]  /*0bf0*/  LD.E R90, desc[UR36][R8.64] ;  /* 0x00000024085a7980 */ /* 0x000162000c101900 */
[----:B------:R-:W-:Y:S05]  /*0c00*/  BRA `(.L_x_7) ;  /* 0x0000000000247947 */ /* 0x000fea0003800000 */
.L_x_6:
[----:B------:R-:W-:Y:S02]  /*0c10*/  ULDC.64 UR4, c[0x0][0x588] ;  /* 0x0001620000047ab9 */ /* 0x000fe40000000a00 */
[----:B------:R-:W-:-:S04]  /*0c20*/  ISETP.NE.U32.AND P0, PT, RZ, UR4, PT ;  /* 0x00000004ff007c0c */ /* 0x000fc8000bf05070 */
[----:B------:R-:W-:-:S13]  /*0c30*/  ISETP.NE.AND.EX P0, PT, RZ, UR5, PT, P0 ;  /* 0x00000005ff007c0c */ /* 0x000fda000bf05300 */
[----:B------:R-:W-:Y:S05]  /*0c40*/  @!P0 BRA `(.L_x_8) ;  /* 0x00000000000c8947 */ /* 0x000fea0003800000 */
[----:B------:R-:W0:Y:S02]  /*0c50*/  LDC.64 R90, c[0x0][0x588] ;  /* 0x00016200ff5a7b82 */ /* 0x000e240000000a00 */
[----:B0-----:R1:W5:Y:S01]  /*0c60*/  LDG.E R90, desc[UR36][R90.64] ;  /* 0x000000245a5a7981 */ /* 0x001362000c1e1900 */
[----:B------:R-:W-:Y:S05]  /*0c70*/  BRA `(.L_x_7) ;  /* 0x0000000000087947 */ /* 0x000fea0003800000 */
.L_x_8:
[----:B------:R-:W-:Y:S02]  /*0c80*/  ULDC UR4, c[0x0][0x580] ;  /* 0x0001600000047ab9 */ /* 0x000fe40000000800 */
[----:B------:R-:W-:-:S07]  /*0c90*/  IMAD.U32 R90, RZ, RZ, UR4 ;  /* 0x00000004ff5a7e24 */ /* 0x000fce000f8e00ff */
.L_x_7:
[----:B------:R-:W-:Y:S02]  /*0ca0*/  ULDC.64 UR4, c[0x0][0x5a0] ;  /* 0x0001680000047ab9 */ /* 0x000fe40000000a00 */
[----:B------:R-:W-:-:S04]  /*0cb0*/  ISETP.NE.U32.AND P0, PT, RZ, UR4, PT ;  /* 0x00000004ff007c0c */ /* 0x000fc8000bf05070 */
[----:B------:R-:W-:-:S13]  /*0cc0*/  ISETP.NE.AND.EX P0, PT, RZ, UR5, PT, P0 ;  /* 0x00000005ff007c0c */ /* 0x000fda000bf05300 */
[----:B------:R-:W-:Y:S05]  /*0cd0*/  @!P0 BRA `(.L_x_9) ;  /* 0x00000000001c8947 */ /* 0x000fea0003800000 */
[----:B0-----:R-:W0:Y:S02]  /*0ce0*/  LDC.64 R8, c[0x0][0x5a0] ;  /* 0x00016800ff087b82 */ /* 0x001e240000000a00 */
[----:B0-----:R-:W2:Y:S02]  /*0cf0*/  LDG.E.64 R8, desc[UR36][R8.64] ;  /* 0x0000002408087981 */ /* 0x001ea4000c1e1b00 */
[----:B--2---:R-:W-:-:S04]  /*0d00*/  ISETP.NE.U32.AND P0, PT, R8, RZ, PT ;  /* 0x000000ff0800720c */ /* 0x004fc80003f05070 */
[----:B------:R-:W-:-:S13]  /*0d10*/  ISETP.NE.AND.EX P0, PT, R9, RZ, PT, P0 ;  /* 0x000000ff0900720c */ /* 0x000fda0003f05300 */
[----:B------:R-:W-:Y:S05]  /*0d20*/  @!P0 BRA `(.L_x_9) ;  /* 0x0000000000088947 */ /* 0x000fea0003800000 */
[----:B-1----:R0:W5:Y:S01]  /*0d30*/  LD.E R91, desc[UR36][R8.64] ;  /* 0x00000024085b7980 */ /* 0x002162000c101900 */
[----:B------:R-:W-:Y:S05]  /*0d40*/  BRA `(.L_x_10) ;  /* 0x0000000000247947 */ /* 0x000fea0003800000 */
.L_x_9:
[----:B------:R-:W-:Y:S02]  /*0d50*/  ULDC.64 UR4, c[0x0][0x590] ;  /* 0x0001640000047ab9 */ /* 0x000fe40000000a00 */
[----:B------:R-:W-:-:S04]  /*0d60*/  ISETP.NE.U32.AND P0, PT, RZ, UR4, PT ;  /* 0x00000004ff007c0c */ /* 0x000fc8000bf05070 */
[----:B------:R-:W-:-:S13]  /*0d70*/  ISETP.NE.AND.EX P0, PT, RZ, UR5, PT, P0 ;  /* 0x00000005ff007c0c */ /* 0x000fda000bf05300 */
[----:B------:R-:W-:Y:S05]  /*0d80*/  @!P0 BRA `(.L_x_11) ;  /* 0x00000000000c8947 */ /* 0x000fea0003800000 */
[----:B0-----:R-:W1:Y:S02]  /*0d90*/  LDC.64 R8, c[0x0][0x590] ;  /* 0x00016400ff087b82 */ /* 0x001e640000000a00 */
[----:B-1----:R1:W5:Y:S01]  /*0da0*/  LDG.E R91, desc[UR36][R8.64] ;  /* 0x00000024085b7981 */ /* 0x002362000c1e1900 */
[----:B------:R-:W-:Y:S05]  /*0db0*/  BRA `(.L_x_10) ;  /* 0x0000000000087947 */ /* 0x000fea0003800000 */
.L_x_11:
[----:B------:R-:W-:Y:S02]  /*0dc0*/  ULDC UR4, c[0x0][0x584] ;  /* 0x0001610000047ab9 */ /* 0x000fe40000000800 */
[----:B-1----:R-:W-:-:S07]  /*0dd0*/  IMAD.U32 R91, RZ, RZ, UR4 ;  /* 0x00000004ff5b7e24 */ /* 0x002fce000f8e00ff */
.L_x_10:
[----:B------:R-:W2:Y:S01]  /*0de0*/  LDC R2, c[0x0][0x65c] ;  /* 0x00019700ff027b82 */ /* 0x000ea20000000800 */
[----:B------:R-:W-:Y:S01]  /*0df0*/  ULDC UR6, c[0x0][0x28c] ;  /* 0x0000a30000067ab9 */ /* 0x000fe20000000800 */
[----:B------:R-:W-:Y:S01]  /*0e00*/  ISETP.NE.AND P0, PT, R10, 0x2, PT ;  /* 0x000000020a00780c */ /* 0x000fe20003f05270 */
[----:B------:R-:W-:Y:S01]  /*0e10*/  UIADD3 UR6, UR6, 0x3f, URZ ;  /* 0x0000003f06067890 */ /* 0x000fe2000fffe03f */
[----:B01----:R-:W-:Y:S01]  /*0e20*/  IMAD.U32 R8, RZ, RZ, UR12 ;  /* 0x0000000cff087e24 */ /* 0x003fe2000f8e00ff */
[----:B------:R-:W-:Y:S01]  /*0e30*/  UMOV UR38, URZ ;  /* 0x0000003f00267c82 */ /* 0x000fe20008000000 */
[----:B------:R-:W-:Y:S01]  /*0e40*/  IMAD.MOV.U32 R9, RZ, RZ, RZ ;  /* 0x000000ffff097224 */ /* 0x000fe200078e00ff */
[----:B------:R-:W-:Y:S01]  /*0e50*/  USHF.R.S32.HI UR7, URZ, 0x1f, UR6 ;  /* 0x0000001f3f077899 */ /* 0x000fe20008011406 */
[----:B------:R-:W-:Y:S01]  /*0e60*/  UMOV UR39, URZ ;  /* 0x0000003f00277c82 */ /* 0x000fe20008000000 */
[----:B------:R-:W-:Y:S02]  /*0e70*/  ULDC.64 UR8, c[0x0][0x650] ;  /* 0x0001940000087ab9 */ /* 0x000fe40000000a00 */
[----:B------:R-:W-:-:S04]  /*0e80*/  ULEA.HI UR7, UR7, UR6, URZ, 0x6 ;  /* 0x0000000607077291 */ /* 0x000fc8000f8f303f */
[----:B------:R-:W-:Y:S01]  /*0e90*/  USHF.R.S32.HI UR40, URZ, 0x6, UR7 ;  /* 0x000000063f287899 */ /* 0x000fe20008011407 */
[----:B--2---:R-:W-:-:S13]  /*0ea0*/  ISETP.NE.AND P1, PT, R2, 0x1, PT ;  /* 0x000000010200780c */ /* 0x004fda0003f25270 */
[----:B------:R-:W0:Y:S01]  /*0eb0*/  @P1 LDC R19, c[0x0][0x10] ;  /* 0x00000400ff131b82 */ /* 0x000e220000000800 */
[----:B------:R-:W-:Y:S02]  /*0ec0*/  @P1 IMAD.MOV.U32 R7, RZ, RZ, RZ ;  /* 0x000000ffff071224 */ /* 0x000fe400078e00ff */
[----:B------:R-:W-:-:S05]  /*0ed0*/  @P1 IMAD.MOV.U32 R17, RZ, RZ, RZ ;  /* 0x000000ffff111224 */ /* 0x000fca00078e00ff */
[----:B------:R-:W1:Y:S01]  /*0ee0*/  @!P1 LDC R11, c[0x0][0xc] ;  /* 0x00000300ff0b9b82 */ /* 0x000e620000000800 */
[----:B------:R-:W-:Y:S01]  /*0ef0*/  ULDC UR4, c[0x0][0xc] ;  /* 0x0000030000047ab9 */ /* 0x000fe20000000800 */
[----:B------:R-:W-:Y:S02]  /*0f00*/  ULDC UR5, c[0x0][0x10] ;  /* 0x0000040000057ab9 */ /* 0x000fe40000000800 */
[----:B------:R-:W-:-:S04]  /*0f10*/  UIMAD.WIDE.U32 UR4, UR4, UR5, URZ ;  /* 0x00000005040472a5 */ /* 0x000fc8000f8e003f */
[----:B------:R-:W2:Y:S01]  /*0f20*/  LDC R2, c[0x0][0x14] ;  /* 0x00000500ff027b82 */ /* 0x000ea20000000800 */
[----:B0-----:R-:W-:-:S04]  /*0f30*/  @P1 IMAD.WIDE.U32 R18, R19, UR12, R6 ;  /* 0x0000000c13121c25 */ /* 0x001fc8000f8e0006 */
[----:B------:R-:W-:Y:S02]  /*0f40*/  @P1 IMAD.IADD R17, R19, 0x1, R17 ;  /* 0x0000000113111824 */ /* 0x000fe400078e0211 */
[----:B-1----:R-:W-:-:S04]  /*0f50*/  @!P1 IMAD.WIDE.U32 R8, R6, R11, R8 ;  /* 0x0000000b06089225 */ /* 0x002fc800078e0008 */
[----:B------:R-:W-:Y:S02]  /*0f60*/  @!P1 IMAD.MOV.U32 R18, RZ, RZ, R8 ;  /* 0x000000ffff129224 */ /* 0x000fe400078e0008 */
[----:B------:R-:W-:Y:S02]  /*0f70*/  @!P1 IMAD.MOV.U32 R17, RZ, RZ, R9 ;  /* 0x000000ffff119224 */ /* 0x000fe400078e0009 */
[----:B--2---:R-:W-:-:S04]  /*0f80*/  IMAD.WIDE.U32 R12, R2, UR4, RZ ;  /* 0x00000004020c7c25 */ /* 0x004fc8000f8e00ff */
[----:B------:R-:W-:Y:S01]  /*0f90*/  IMAD R23, R2, UR5, RZ ;  /* 0x0000000502177c24 */ /* 0x000fe2000f8e02ff */
[----:B------:R0:W-:Y:S03]  /*0fa0*/  STL.64 [R1], R12 ;  /* 0x0000000c01007387 */ /* 0x0001e60000100a00 */
[----:B------:R-:W-:Y:S01]  /*0fb0*/  IMAD.IADD R23, R13, 0x1, R23 ;  /* 0x000000010d177824 */ /* 0x000fe200078e0217 */
[----:B------:R-:W-:Y:S06]  /*0fc0*/  @P0 BRA `(.L_x_12) ;  /* 0x0000000000200947 */ /* 0x000fec0003800000 */
[----:B------:R-:W-:Y:S01]  /*0fd0*/  UISETP.GE.U32.AND UP0, UPT, UR40, 0x12, UPT ;  /* 0x000000122800788c */ /* 0x000fe2000bf06070 */
[----:B------:R-:W-:Y:S01]  /*0fe0*/  IADD3 R18, P0, R18, R12, RZ ;  /* 0x0000000c12127210 */ /* 0x000fe20007f1e0ff */
[----:B------:R-:W-:Y:S01]  /*0ff0*/  UIMAD.WIDE.U32 UR4, UR40, 0x38e38e39, URZ ;  /* 0x38e38e39280478a5 */ /* 0x000fe2000f8e003f */
[----:B------:R-:W-:-:S03]  /*1000*/  UMOV UR39, URZ ;  /* 0x0000003f00277c82 */ /* 0x000fc60008000000 */
[----:B------:R-:W-:Y:S01]  /*1010*/  USHF.R.U32.HI UR4, URZ, 0x2, UR5 ;  /* 0x000000023f047899 */ /* 0x000fe20008011605 */
[----:B------:R-:W-:-:S03]  /*1020*/  IMAD.X R17, R23, 0x1, R17, P0 ;  /* 0x0000000117117824 */ /* 0x000fc600000e0611 */
[----:B------:R-:W-:Y:S02]  /*1030*/  UIMAD UR38, UR4, -0x12, UR40 ;  /* 0xffffffee042678a4 */ /* 0x000fe4000f8e0228 */
[----:B------:R-:W-:-:S12]  /*1040*/  @UP0 ULOP3.LUT UR39, UR4, 0x1, URZ, 0xc0, !UPT ;  /* 0x0000000104270892 */ /* 0x000fd8000f8ec03f */
.L_x_12:
[----:B------:R-:W-:Y:S01]  /*1050*/  ISETP.GE.U32.AND P0, PT, R18, UR8, PT ;  /* 0x0000000812007c0c */ /* 0x000fe2000bf06070 */
[----:B------:R-:W-:Y:S01]  /*1060*/  IMAD.MOV.U32 R19, RZ, RZ, -0x1 ;  /* 0xffffffffff137424 */ /* 0x000fe200078e00ff */
[----:B------:R-:W-:Y:S01]  /*1070*/  PRMT R8, RZ, 0x7610, R8 ;  /* 0x00007610ff087816 */ /* 0x000fe20000000008 */
[----:B------:R-:W-:Y:S01]  /*1080*/  IMAD.MOV.U32 R22, RZ, RZ, -0x1 ;  /* 0xffffffffff167424 */ /* 0x000fe200078e00ff */
[----:B------:R-:W-:Y:S01]  /*1090*/  ISETP.GE.U32.AND.EX P0, PT, R17, UR9, PT, P0 ;  /* 0x0000000911007c0c */ /* 0x000fe2000bf06100 */
[----:B------:R-:W-:-:S12]  /*10a0*/  IMAD.MOV.U32 R2, RZ, RZ, -0x1 ;  /* 0xffffffffff027424 */ /* 0x000fd800078e00ff */
[----:B------:R-:W-:Y:S05]  /*10b0*/  @P0 BRA `(.L_x_13) ;  /* 0x00000004002c0947 */ /* 0x000fea0003800000 */
[----:B------:R-:W1:Y:S01]  /*10c0*/  LDC.64 R26, c[0x0][0x628] ;  /* 0x00018a00ff1a7b82 */ /* 0x000e620000000a00 */
[----:B------:R-:W-:Y:S02]  /*10d0*/  IMAD.MOV.U32 R8, RZ, RZ, R18 ;  /* 0x000000ffff087224 */ /* 0x000fe400078e0012 */
[----:B------:R-:W-:-:S05]  /*10e0*/  IMAD.MOV.U32 R9, RZ, RZ, R17 ;  /* 0x000000ffff097224 */ /* 0x000fca00078e0011 */
[----:B------:R-:W2:Y:S08]  /*10f0*/  LDC R2, c[0x0][0x630] ;  /* 0x00018c00ff027b82 */ /* 0x000eb00000000800 */
[----:B------:R-:W3:Y:S01]  /*1100*/  LDC.64 R28, c[0x0][0x620] ;  /* 0x00018800ff1c7b82 */ /* 0x000ee20000000a00 */
[----:B-1----:R-:W-:-:S04]  /*1110*/  ISETP.NE.U32.AND P0, PT, R26, RZ, PT ;  /* 0x000000ff1a00720c */ /* 0x002fc80003f05070 */
[----:B------:R-:W-:-:S13]  /*1120*/  ISETP.NE.AND.EX P0, PT, R27, RZ, PT, P0 ;  /* 0x000000ff1b00720c */ /* 0x000fda0003f05300 */
[----:B--23--:R-:W-:Y:S05]  /*1130*/  @!P0 BRA `(.L_x_14) ;  /* 0x0000000000288947 */ /* 0x00cfea0003800000 */
[----:B0-----:R-:W0:Y:S02]  /*1140*/  LDC R13, c[0x0][0x634] ;  /* 0x00018d00ff0d7b82 */ /* 0x001e240000000800 */
[----:B0-----:R-:W-:-:S05]  /*1150*/  IADD3 R13, P0, R18, R13, RZ ;  /* 0x0000000d120d7210 */ /* 0x001fca0007f1e0ff */
[----:B------:R-:W-:-:S04]  /*1160*/  IMAD.X R15, RZ, RZ, R17, P0 ;  /* 0x000000ffff0f7224 */ /* 0x000fc800000e0611 */
[----:B------:R-:W-:-:S04]  /*1170*/  IMAD.WIDE.U32 R8, R15, R26, RZ ;  /* 0x0000001a0f087225 */ /* 0x000fc800078e00ff */
[----:B------:R-:W-:-:S04]  /*1180*/  IMAD.WIDE.U32 R10, P0, R13, R27, R8 ;  /* 0x0000001b0d0a7225 */ /* 0x000fc80007800008 */
[----:B------:R-:W-:-:S04]  /*1190*/  IMAD.WIDE.U32 R8, R13, R26, RZ ;  /* 0x0000001a0d087225 */ /* 0x000fc800078e00ff */
[----:B------:R-:W-:Y:S01]  /*11a0*/  IMAD.X R13, RZ, RZ, RZ, P0 ;  /* 0x000000ffff0d7224 */ /* 0x000fe200000e06ff */
[----:B------:R-:W-:Y:S01]  /*11b0*/  IADD3 RZ, P0, R9, R10, RZ ;  /* 0x0000000a09ff7210 */ /* 0x000fe20007f1e0ff */
[----:B------:R-:W-:-:S04]  /*11c0*/  IMAD.MOV.U32 R12, RZ, RZ, R11 ;  /* 0x000000ffff0c7224 */ /* 0x000fc800078e000b */
[----:B------:R-:W-:-:S08]  /*11d0*/  IMAD.WIDE.U32.X R8, R15, R27, R12, P0 ;  /* 0x0000001b0f087225 */ /* 0x000fd000000e040c */
.L_x_14:
[----:B------:R-:W1:Y:S01]  /*11e0*/  LDC.64 R32, c[0x0][0x640] ;  /* 0x00019000ff207b82 */ /* 0x000e620000000a00 */
[-C--:B------:R-:W-:Y:S01]  /*11f0*/  SHF.R.U64 R30, R8, R2.reuse, R9 ;  /* 0x00000002081e7219 */ /* 0x080fe20000001209 */
[----:B------:R-:W-:Y:S01]  /*1200*/  IMAD.MOV.U32 R19, RZ, RZ, R17 ;  /* 0x000000ffff137224 */ /* 0x000fe200078e0011 */
[----:B------:R-:W-:Y:S01]  /*1210*/  SHF.R.U32.HI R2, RZ, R2, R9 ;  /* 0x00000002ff027219 */ /* 0x000fe20000011609 */
[----:B------:R-:W-:Y:S01]  /*1220*/  IMAD.MOV.U32 R26, RZ, RZ, 0x1 ;  /* 0x00000001ff1a7424 */ /* 0x000fe200078e00ff */
[----:B------:R-:W-:-:S03]  /*1230*/  IADD3 R11, P0, RZ, -R30, RZ ;  /* 0x8000001eff0b7210 */ /* 0x000fc60007f1e0ff */
[----:B------:R-:W2:Y:S02]  /*1240*/  LDC R10, c[0x0][0x618] ;  /* 0x00018600ff0a7b82 */ /* 0x000ea40000000800 */
[----:B------:R-:W-:-:S04]  /*1250*/  IMAD.X R9, RZ, RZ, ~R2, P0 ;  /* 0x000000ffff097224 */ /* 0x000fc800000e0e02 */
[-C--:B------:R-:W-:Y:S02]  /*1260*/  IMAD R2, R9, R28.reuse, RZ ;  /* 0x0000001c09027224 */ /* 0x080fe400078e02ff */
[----:B0-----:R-:W0:Y:S01]  /*1270*/  LDC R13, c[0x0][0x608] ;  /* 0x00018200ff0d7b82 */ /* 0x001e220000000800 */
[----:B------:R-:W-:-:S04]  /*1280*/  IMAD.WIDE.U32 R8, R11, R28, R18 ;  /* 0x0000001c0b087225 */ /* 0x000fc800078e0012 */
[----:B------:R-:W-:Y:S02]  /*1290*/  IMAD R11, R11, R29, R2 ;  /* 0x0000001d0b0b7224 */ /* 0x000fe400078e0202 */
[----:B------:R-:W-:Y:S01]  /*12a0*/  IMAD.MOV.U32 R2, RZ, RZ, -0x1 ;  /* 0xffffffffff027424 */ /* 0x000fe200078e00ff */
[----:B------:R-:W3:Y:S01]  /*12b0*/  LDC R31, c[0x0][0x658] ;  /* 0x00019600ff1f7b82 */ /* 0x000ee20000000800 */
[----:B------:R-:W-:Y:S01]  /*12c0*/  IMAD.IADD R9, R9, 0x1, R11 ;  /* 0x0000000109097824 */ /* 0x000fe200078e020b */
[----:B-1----:R-:W-:-:S04]  /*12d0*/  ISETP.NE.U32.AND P0, PT, R32, RZ, PT ;  /* 0x000000ff2000720c */ /* 0x002fc80003f05070 */
[----:B------:R-:W-:Y:S02]  /*12e0*/  ISETP.NE.AND.EX P0, PT, R33, RZ, PT, P0 ;  /* 0x000000ff2100720c */ /* 0x000fe40003f05300 */
[----:B------:R-:W1:Y:S01]  /*12f0*/  LDC R29, c[0x0][0x600] ;  /* 0x00018000ff1d7b82 */ /* 0x000e620000000800 */
[-CC-:B--2---:R-:W-:Y:S02]  /*1300*/  SHF.R.U64 R27, R8, R10.reuse, R9.reuse ;  /* 0x0000000a081b7219 */ /* 0x184fe40000001209 */
[----:B------:R-:W-:-:S05]  /*1310*/  SHF.R.U32.HI R8, RZ, R10, R9 ;  /* 0x0000000aff087219 */ /* 0x000fca0000011609 */
[----:B------:R-:W2:Y:S01]  /*1320*/  LDC R22, c[0x0][0x648] ;  /* 0x00019200ff167b82 */ /* 0x000ea20000000800 */
[-CC-:B0-----:R-:W-:Y:S02]  /*1330*/  SHF.R.U64 R34, R27, R13.reuse, R8.reuse ;  /* 0x0000000d1b227219 */ /* 0x181fe40000001208 */
[----:B------:R-:W-:-:S05]  /*1340*/  SHF.R.U32.HI R8, RZ, R13, R8 ;  /* 0x0000000dff087219 */ /* 0x000fca0000011608 */
[----:B------:R-:W0:Y:S01]  /*1350*/  LDC R24, c[0x0][0x638] ;  /* 0x00018e00ff187b82 */ /* 0x000e220000000800 */
[-CC-:B---3--:R-:W-:Y:S02]  /*1360*/  SHF.R.U64 R36, R34, R31.reuse, R8.reuse ;  /* 0x0000001f22247219 */ /* 0x188fe40000001208 */
[-C--:B------:R-:W-:Y:S02]  /*1370*/  SHF.L.U32 R2, R2, R31.reuse, RZ ;  /* 0x0000001f02027219 */ /* 0x080fe400000006ff */
[----:B------:R-:W-:Y:S01]  /*1380*/  SHF.R.U32.HI R9, RZ, R31, R8 ;  /* 0x0000001fff097219 */ /* 0x000fe20000011608 */
[----:B------:R-:W-:Y:S01]  /*1390*/  IMAD.MOV.U32 R8, RZ, RZ, R36 ;  /* 0x000000ffff087224 */ /* 0x000fe200078e0024 */
[----:B------:R-:W-:Y:S01]  /*13a0*/  LOP3.LUT R15, RZ, R2, RZ, 0x33, !PT ;  /* 0x00000002ff0f7212 */ /* 0x000fe200078e33ff */
[----:B------:R-:W3:Y:S01]  /*13b0*/  LDC R28, c[0x0][0x610] ;  /* 0x00018400ff1c7b82 */ /* 0x000ee20000000800 */
[----:B------:R-:W-:Y:S05]  /*13c0*/  @!P0 BRA `(.L_x_15) ;  /* 0x0000000000288947 */ /* 0x000fea0003800000 */
[----:B------:R-:W4:Y:S02]  /*13d0*/  LDC R13, c[0x0][0x64c] ;  /* 0x00019300ff0d7b82 */ /* 0x000f240000000800 */
[----:B----4-:R-:W-:-:S05]  /*13e0*/  IADD3 R13, P0, R36, R13, RZ ;  /* 0x0000000d240d7210 */ /* 0x010fca0007f1e0ff */
        /* <DEDUP_REMOVED lines=8> */
.L_x_15:
[----:B--2---:R-:W-:Y:S01]  /*1470*/  SHF.R.U64 R7, R8, R22, R9 ;  /* 0x0000001608077219 */ /* 0x004fe20000001209 */
[----:B-1----:R-:W-:Y:S01]  /*1480*/  VIADD R8, R29, 0xffffffff ;  /* 0xffffffff1d087836 */ /* 0x002fe20000000000 */
[----:B------:R-:W-:Y:S01]  /*1490*/  SHF.L.U32 R2, R26, R31, RZ ;  /* 0x0000001f1a027219 */ /* 0x000fe200000006ff */
[----:B------:R-:W-:Y:S01]  /*14a0*/  @P1 IMAD R21, R25, R20, R6 ;  /* 0x0000001419151224 */ /* 0x000fe200078e0206 */
[----:B------:R-:W-:Y:S01]  /*14b0*/  LOP3.LUT R15, R34, R15, RZ, 0xc0, !PT ;  /* 0x0000000f220f7212 */ /* 0x000fe200078ec0ff */
[----:B------:R-:W-:Y:S01]  /*14c0*/  IMAD.MOV R9, RZ, RZ, -R7 ;  /* 0x000000ffff097224 */ /* 0x000fe200078e0a07 */
[----:B------:R-:W-:-:S03]  /*14d0*/  LOP3.LUT R8, R27, R8, RZ, 0xc0, !PT ;  /* 0x000000081b087212 */ /* 0x000fc600078ec0ff */
[----:B------:R-:W-:Y:S02]  /*14e0*/  IMAD R6, R2, R7, R15 ;  /* 0x0000000702067224 */ /* 0x000fe400078e020f */
[----:B0-----:R-:W-:Y:S02]  /*14f0*/  IMAD R2, R9, R24, R36 ;  /* 0x0000001809027224 */ /* 0x001fe400078e0224 */
[----:B---3--:R-:W-:Y:S02]  /*1500*/  IMAD R19, R6, R28, R21 ;  /* 0x0000001c06137224 */ /* 0x008fe400078e0215 */
[----:B------:R-:W-:Y:S02]  /*1510*/  IMAD R2, R2, R29, R8 ;  /* 0x0000001d02027224 */ /* 0x000fe400078e0208 */
[----:B------:R-:W-:-:S03]  /*1520*/  IMAD.MOV.U32 R6, RZ, RZ, 0x1 ;  /* 0x00000001ff067424 */ /* 0x000fc600078e00ff */
[----:B------:R-:W-:Y:S02]  /*1530*/  SEL R22, R2, R19, !P1 ;  /* 0x0000001302167207 */ /* 0x000fe40004800000 */
[----:B------:R-:W-:Y:S01]  /*1540*/  SEL R19, R19, R2, !P1 ;  /* 0x0000000213137207 */ /* 0x000fe20004800000 */
[----:B------:R-:W-:Y:S01]  /*1550*/  IMAD.MOV.U32 R2, RZ, RZ, R30 ;  /* 0x000000ffff027224 */ /* 0x000fe200078e001e */
[----:B------:R-:W-:-:S07]  /*1560*/  PRMT R8, R6, 0x7610, R8 ;  /* 0x0000761006087816 */ /* 0x000fce0000000008 */
.L_x_13:
[----:B------:R-:W-:Y:S05]  /*1570*/  @!P2 BRA `(.L_x_16) ;  /* 0x00000000000ca947 */ /* 0x000fea0003800000 */
[----:B------:R-:W-:Y:S01]  /*1580*/  UCGABAR_WAIT ;  /* 0x0000000000007dc7 */ /* 0x000fe20008000000 */
[----:B------:R-:W-:Y:S01]  /*1590*/  CCTL.IVALL ;  /* 0x00000000ff00798f */ /* 0x000fe20002000000 */
[----:B------:R-:W-:Y:S05]  /*15a0*/  BRA `(.L_x_17) ;  /* 0x0000000000047947 */ /* 0x000fea0003800000 */
.L_x_16:
[----:B------:R-:W-:Y:S06]  /*15b0*/  BAR.SYNC.DEFER_BLOCKING 0x0 ;  /* 0x0000000000007b1d */ /* 0x000fec0000010000 */
.L_x_17:
[----:B------:R-:W-:Y:S05]  /*15c0*/  @!P4 BRA `(.L_x_18) ;  /* 0x0000004400a0c947 */ /* 0x000fea0003800000 */
[----:B------:R-:W-:-:S13]  /*15d0*/  ISETP.GT.U32.AND P0, PT, R35, 0x1, PT ;  /* 0x000000012300780c */ /* 0x000fda0003f04070 */
[----:B------:R-:W-:Y:S05]  /*15e0*/  @P0 EXIT ;  /* 0x000000000000094d */ /* 0x000fea0003800000 */
.L_x_19:
[----:B------:R-:W-:-:S08]  /*15f0*/  NOP ;  /* 0x0000000000007918 */ /* 0x000fd00000000000 */
[----:B------:R-:W1:Y:S02]  /*1600*/  USETMAXREG.TRY_ALLOC.CTAPOOL UP0, 0xe8 ;  /* 0x000000e8000079c8 */ /* 0x000e640008000600 */
[----:B-1----:R-:W-:-:S13]  /*1610*/  PLOP3.LUT P0, PT, PT, PT, UP0, 0x80, 0x0 ;  /* 0x000000000000781c */ /* 0x002fda0003f0f008 */
[----:B------:R-:W-:Y:S05]  /*1620*/  @!P0 BRA `(.L_x_19) ;  /* 0xfffffffc00f08947 */ /* 0x000fea000383ffff */
[----:B------:R-:W-:-:S13]  /*1630*/  LOP3.LUT P0, RZ, R8, 0xff, RZ, 0xc0, !PT ;  /* 0x000000ff08ff7812 */ /* 0x000fda000780c0ff */
[----:B------:R-:W-:Y:S05]  /*1640*/  @!P0 EXIT ;  /* 0x000000000000894d */ /* 0x000fea0003800000 */
[----:B------:R-:W1:Y:S01]  /*1650*/  S2UR UR4, SR_CgaCtaId ;  /* 0x00000000000479c3 */ /* 0x000e620000008800 */
[----:B------:R-:W-:Y:S01]  /*1660*/  VIADD R14, R14, 0xffffffff ;  /* 0xffffffff0e0e7836 */ /* 0x000fe20000000000 */
[CC--:B------:R-:W-:Y:S01]  /*1670*/  LEA.HI R4, R0.reuse, R3.reuse, RZ, 0x2 ;  /* 0x0000000300047211 */ /* 0x0c0fe200078f10ff */
[----:B------:R-:W-:Y:S01]  /*1680*/  UMOV UR41, 0x400 ;  /* 0x0000040000297882 */ /* 0x000fe20000000000 */
[----:B------:R-:W-:Y:S01]  /*1690*/  LEA.HI R0, R0, R3, RZ, 0x5 ;  /* 0x0000000300007211 */ /* 0x000fe200078f28ff */
[----:B------:R-:W-:Y:S01]  /*16a0*/  UISETP.LT.AND UP0, UPT, UR40, 0x1, UPT ;  /* 0x000000012800788c */ /* 0x000fe2000bf01270 */
[----:B------:R-:W-:Y:S01]  /*16b0*/  R2UR UR42, R14 ;  /* 0x000000000e2a72ca */ /* 0x000fe200000e0000 */
[----:B------:R-:W-:Y:S01]  /*16c0*/  ULDC UR6, c[0x0][0x284] ;  /* 0x0000a10000067ab9 */ /* 0x000fe20000000800 */
[--C-:B------:R-:W-:Y:S01]  /*16d0*/  SHF.R.S32.HI R92, RZ, 0x2, R4.reuse ;  /* 0x00000002ff5c7819 */ /* 0x100fe20000011404 */
[----:B------:R-:W-:Y:S01]  /*16e0*/  USEL UR43, UR40, 0x1, UP0 ;  /* 0x00000001282b7887 */ /* 0x000fe20008000000 */
[----:B------:R-:W-:Y:S01]  /*16f0*/  SHF.R.S32.HI R5, RZ, 0x1f, R4 ;  /* 0x0000001fff057819 */ /* 0x000fe20000011404 */
[----:B------:R-:W-:Y:S01]  /*1700*/  USHF.L.U32 UR46, UR40, 0x1, URZ ;  /* 0x00000001282e7899 */ /* 0x000fe2000800063f */
[----:B------:R-:W-:Y:S01]  /*1710*/  LOP3.LUT R94, R4, 0xfffffffc, RZ, 0xc0, !PT ;  /* 0xfffffffc045e7812 */ /* 0x000fe200078ec0ff */
[----:B------:R-:W-:Y:S01]  /*1720*/  UIADD3 UR43, -UR43, UR40, URZ ;  /* 0x000000282b2b7290 */ /* 0x000fe2000fffe13f */
[----:B------:R-:W-:-:S02]  /*1730*/  LEA.HI R5, R5, R92, RZ, 0x3 ;  /* 0x0000005c05057211 */ /* 0x000fc400078f18ff */
[----:B------:R-:W-:Y:S01]  /*1740*/  ISETP.NE.AND P0, PT, R14, RZ, PT ;  /* 0x000000ff0e00720c */ /* 0x000fe20003f05270 */
[----:B------:R-:W-:Y:S01]  /*1750*/  IMAD.IADD R94, R3, 0x1, -R94 ;  /* 0x00000001035e7824 */ /* 0x000fe200078e0a5e */
[----:B------:R-:W-:Y:S01]  /*1760*/  LOP3.LUT R5, R5, 0xfffffff8, RZ, 0xc0, !PT ;  /* 0xfffffff805057812 */ /* 0x000fe200078ec0ff */
[----:B------:R-:W-:Y:S01]  /*1770*/  USHF.L.U32 UR42, UR42, 0x3, URZ ;  /* 0x000000032a2a7899 */ /* 0x000fe2000800063f */
[----:B------:R-:W-:-:S03]  /*1780*/  SEL R101, RZ, 0x1, P0 ;  /* 0x00000001ff657807 */ /* 0x000fc60000000000 */
[----:B------:R-:W-:Y:S01]  /*1790*/  IMAD.IADD R92, R92, 0x1, -R5 ;  /* 0x000000015c5c7824 */ /* 0x000fe200078e0a05 */
[----:B-1----:R-:W-:Y:S01]  /*17a0*/  ULEA UR41, UR4, UR41, 0x18 ;  /* 0x0000002904297291 */ /* 0x002fe2000f8ec03f */
[----:B------:R-:W-:Y:S01]  /*17b0*/  SHF.R.S32.HI R5, RZ, 0x5, R0 ;  /* 0x00000005ff057819 */ /* 0x000fe20000011400 */
[----:B------:R-:W-:Y:S02]  /*17c0*/  IMAD.U32 R96, RZ, RZ, UR42 ;  /* 0x0000002aff607e24 */ /* 0x000fe4000f8e00ff */
[----:B------:R-:W-:Y:S01]  /*17d0*/  UIADD3 UR47, UR41, 0x130, URZ ;  /* 0x00000130292f7890 */ /* 0x000fe2000fffe03f */
[--C-:B------:R-:W-:Y:S01]  /*17e0*/  SHF.R.S32.HI R93, RZ, 0x1f, R92.reuse ;  /* 0x0000001fff5d7819 */ /* 0x100fe2000001145c */
[----:B------:R-:W-:Y:S01]  /*17f0*/  UIADD3 UR4, UR41, 0x200, URZ ;  /* 0x0000020029047890 */ /* 0x000fe2000fffe03f */
[C-C-:B------:R-:W-:Y:S01]  /*1800*/  IMAD R99, R5.reuse, -0x10, -R92.reuse ;  /* 0xfffffff005637824 */ /* 0x140fe200078e0a5c */
[----:B------:R-:W-:Y:S01]  /*1810*/  UIADD3 UR5, UR41, 0x12200, URZ ;  /* 0x0001220029057890 */ /* 0x000fe2000fffe03f */
[C---:B------:R-:W-:Y:S01]  /*1820*/  LOP3.LUT R98, R96.reuse, 0x8, RZ, 0xc0, !PT ;  /* 0x0000000860627812 */ /* 0x040fe200078ec0ff */
[----:B------:R-:W-:Y:S01]  /*1830*/  USHF.R.U32.HI UR4, URZ, 0x4, UR4 ;  /* 0x000000043f047899 */ /* 0x000fe20008011604 */
[----:B------:R-:W-:Y:S01]  /*1840*/  IMAD.U32 R95, RZ, RZ, UR47 ;  /* 0x0000002fff5f7e24 */ /* 0x000fe2000f8e00ff */
[----:B------:R-:W-:Y:S01]  /*1850*/  USHF.R.U32.HI UR5, URZ, 0x4, UR5 ;  /* 0x000000043f057899 */ /* 0x000fe20008011605 */
[----:B------:R-:W-:Y:S01]  /*1860*/  IMAD.WIDE R92, R5, 0x10, R92 ;  /* 0x00000010055c7825 */ /* 0x000fe200078e025c */
[----:B------:R-:W-:Y:S01]  /*1870*/  ULOP3.LUT UR4, UR4, 0x3fff, URZ, 0xc0, !UPT ;  /* 0x00003fff04047892 */ /* 0x000fe2000f8ec03f */
[----:B------:R-:W-:Y:S01]  /*1880*/  LOP3.LUT R96, R96, 0x8, RZ, 0xc, !PT ;  /* 0x0000000860607812 */ /* 0x000fe200078e0cff */
[----:B------:R-:W-:Y:S01]  /*1890*/  ULOP3.LUT UR5, UR5, 0x3fff, URZ, 0xc0, !UPT ;  /* 0x00003fff05057892 */ /* 0x000fe2000f8ec03f */
[----:B------:R-:W-:Y:S01]  /*18a0*/  VIADD R97, R95, UR42 ;  /* 0x0000002a5f617c36 */ /* 0x000fe20008000000 */
[----:B------:R-:W-:Y:S01]  /*18b0*/  LOP3.LUT R98, R98, 0x18, RZ, 0x3c, !PT ;  /* 0x0000001862627812 */ /* 0x000fe200078e3cff */
[----:B------:R-:W-:Y:S01]  /*18c0*/  VIADD R99, R99, UR6 ;  /* 0x0000000663637c36 */ /* 0x000fe20008000000 */
[----:B------:R-:W-:-:S02]  /*18d0*/  ULOP3.LUT UR44, UR4, 0x10000, URZ, 0xfc, !UPT ;  /* 0x00010000042c7892 */ /* 0x000fc4000f8efc3f */
[----:B------:R-:W-:-:S12]  /*18e0*/  ULOP3.LUT UR45, UR5, 0x10000, URZ, 0xfc, !UPT ;  /* 0x00010000052d7892 */ /* 0x000fd8000f8efc3f */
.L_x_171:
[----:B------:R-:W-:Y:S01]  /*18f0*/  SHF.L.U32 R0, R101, 0x1f, RZ ;  /* 0x0000001f65007819 */ /* 0x000fe200000006ff */
[----:B------:R-:W-:Y:S02]  /*1900*/  ULDC UR4, c[0x0][0x28c] ;  /* 0x0000a30000047ab9 */ /* 0x000fe40000000800 */
[----:B------:R-:W-:Y:S01]  /*1910*/  ISETP.LT.AND P1, PT, RZ, UR4, PT ;  /* 0x00000004ff007c0c */ /* 0x000fe2000bf21270 */
[----:B-1----:R-:W1:Y:S02]  /*1920*/  SYNCS.PHASECHK.TRANS64.TRYWAIT P0, [R95+UR42], R0 ;  /* 0x000000005f0075a7 */ /* 0x002e64000800016a */
[----:B-1-34-:R-:W-:Y:S10]  /*1930*/  @!P0 BRA `(.L_x_20) ;  /* 0x0000005c000c8947 */ /* 0x01aff40003800000 */
.L_x_207:
[----:B------:R-:W-:Y:S05]  /*1940*/  @P1 BRA `(.L_x_21) ;  /* 0x0000000000401947 */ /* 0x000fea0003800000 */
[----:B-1----:R-:W-:Y:S01]  /*1950*/  MOV R0, 0x0 ;  /* 0x0000000000007802 */ /* 0x002fe20000000f00 */
[----:B------:R-:W-:Y:S01]  /*1960*/  ULDC.64 UR4, c[0x4][0x68] ;  /* 0x01001a0000047ab9 */ /* 0x000fe20000000a00 */
[----:B------:R-:W-:Y:S01]  /*1970*/  ULDC.64 UR6, c[0x4][0x8] ;  /* 0x0100020000067ab9 */ /* 0x000fe20000000a00 */
[----:B------:R-:W-:Y:S01]  /*1980*/  IMAD.U32 R4, RZ, RZ, UR4 ;  /* 0x00000004ff047e24 */ /* 0x000fe2000f8e00ff */
[----:B------:R1:W2:Y:S01]  /*1990*/  LDC.64 R14, c[0x4][R0] ;  /* 0x01000000000e7b82 */ /* 0x0002a20000000a00 */
[----:B------:R-:W-:Y:S01]  /*19a0*/  IMAD.U32 R5, RZ, RZ, UR5 ;  /* 0x00000005ff057e24 */ /* 0x000fe2000f8e00ff */
[----:B------:R-:W-:Y:S01]  /*19b0*/  ULDC.64 UR4, c[0x4][0x70] ;  /* 0x01001c0000047ab9 */ /* 0x000fe20000000a00 */
[----:B------:R-:W-:Y:S02]  /*19c0*/  IMAD.U32 R10, RZ, RZ, UR6 ;  /* 0x00000006ff0a7e24 */ /* 0x000fe4000f8e00ff */
[----:B------:R-:W-:Y:S02]  /*19d0*/  IMAD.U32 R6, RZ, RZ, UR4 ;  /* 0x00000004ff067e24 */ /* 0x000fe4000f8e00ff */
[----:B------:R-:W-:-:S02]  /*19e0*/  IMAD.U32 R7, RZ, RZ, UR5 ;  /* 0x00000005ff077e24 */ /* 0x000fc4000f8e00ff */
[----:B------:R-:W-:Y:S02]  /*19f0*/  IMAD.U32 R11, RZ, RZ, UR7 ;  /* 0x00000007ff0b7e24 */ /* 0x000fe4000f8e00ff */
[----:B------:R-:W-:Y:S02]  /*1a00*/  IMAD.MOV.U32 R8, RZ, RZ, 0x1e1 ;  /* 0x000001e1ff087424 */ /* 0x000fe400078e00ff */
[----:B0-----:R-:W-:Y:S02]  /*1a10*/  IMAD.MOV.U32 R12, RZ, RZ, 0x1 ;  /* 0x00000001ff0c7424 */ /* 0x001fe400078e00ff */
[----:B-1----:R-:W-:-:S07]  /*1a20*/  IMAD.MOV.U32 R13, RZ, RZ, RZ ;  /* 0x000000ffff0d7224 */ /* 0x002fce00078e00ff */
[----:B------:R-:W-:-:S07]  /*1a30*/  LEPC R20, `(.L_x_21) ;  /* 0x000000001014794e */ /* 0x000fce0000000000 */
[----:B--2--5:R-:W-:Y:S05]  /*1a40*/  CALL.ABS.NOINC R14 ;  /* 0x000000000e007343 */ /* 0x024fea0003c00000 */
.L_x_21:
[----:B-1----:R-:W-:-:S04]  /*1a50*/  LOP3.LUT R0, R16, 0x1, RZ, 0xfc, !PT ;  /* 0x0000000110007812 */ /* 0x002fc800078efcff */
[----:B------:R-:W-:-:S13]  /*1a60*/  ISETP.NE.AND P0, PT, R0, 0x3, PT ;  /* 0x000000030000780c */ /* 0x000fda0003f05270 */
[----:B------:R-:W-:Y:S05]  /*1a70*/  @!P0 BRA `(.L_x_22) ;  /* 0x0000000000048947 */ /* 0x000fea0003800000 */
[----:B------:R-:W-:Y:S01]  /*1a80*/  BPT.TRAP 0x1 ;  /* 0x000000040000795c */ /* 0x000fe20000300000 */
.L_x_22:
[----:B------:R-:W-:Y:S02]  /*1a90*/  IMAD.U32 R3, RZ, RZ, UR38 ;  /* 0x00000026ff037e24 */ /* 0x000fe4000f8e00ff */
[----:B------:R-:W-:-:S03]  /*1aa0*/  IMAD.U32 R0, RZ, RZ, UR39 ;  /* 0x00000027ff007e24 */ /* 0x000fc6000f8e00ff */
[----:B------:R-:W-:Y:S02]  /*1ab0*/  LEA R3, R3, UR41, 0x3 ;  /* 0x0000002903037c11 */ /* 0x000fe4000f8e18ff */
[----:B------:R-:W-:-:S04]  /*1ac0*/  SHF.L.U32 R0, R0, 0x1f, RZ ;  /* 0x0000001f00007819 */ /* 0x000fc800000006ff */
[----:B------:R1:W2:Y:S01]  /*1ad0*/  SYNCS.PHASECHK.TRANS64.TRYWAIT P1, [R3+URZ], R0 ;  /* 0x00000000030075a7 */ /* 0x0002a2000802017f */
[----:B------:R-:W-:Y:S05]  /*1ae0*/  @!P0 BRA `(.L_x_23) ;  /* 0x0000000000048947 */ /* 0x000fea0003800000 */
[----:B------:R-:W-:Y:S01]  /*1af0*/  BPT.TRAP 0x1 ;  /* 0x000000040000795c */ /* 0x000fe20000300000 */
.L_x_23:
[----:B--2---:R-:W-:Y:S05]  /*1b00*/  @P1 BRA `(.L_x_24) ;  /* 0x0000000000081947 */ /* 0x004fea0003800000 */
[----:B------:R-:W2:Y:S02]  /*1b10*/  SYNCS.PHASECHK.TRANS64.TRYWAIT P1, [R3+URZ], R0 ;  /* 0x00000000030075a7 */ /* 0x000ea4000802017f */
[----:B--2---:R-:W-:Y:S05]  /*1b20*/  @!P1 BRA `(.L_x_25) ;  /* 0x0000005800a49947 */ /* 0x004fea0003800000 */
.L_x_24:
[----:B------:R-:W-:Y:S05]  /*1b30*/  WARPSYNC.ALL ;  /* 0x0000000000007948 */ /* 0x000fea0003800000 */
[----:B------:R-:W-:Y:S01]  /*1b40*/  ULEA UR4, UR38, UR44, 0x8 ;  /* 0x0000002c26047291 */ /* 0x000fe2000f8e403f */
[----:B------:R-:W-:Y:S01]  /*1b50*/  WARPGROUP.ARRIVE ;  /* 0x00000000000079c5 */ /* 0x000fe20000000000 */
[----:B------:R-:W-:Y:S01]  /*1b60*/  ULEA UR6, UR38, UR45, 0x9 ;  /* 0x0000002d26067291 */ /* 0x000fe2000f8e483f */
[----:B-12---:R-:W-:Y:S01]  /*1b70*/  IMAD.U32 R0, RZ, RZ, UR43 ;  /* 0x0000002bff007e24 */ /* 0x006fe2000f8e00ff */
[----:B------:R-:W-:Y:S01]  /*1b80*/  UMOV UR5, 0x80000020 ;  /* 0x8000002000057882 */ /* 0x000fe20000000000 */
[----:B------:R-:W-:-:S03]  /*1b90*/  UMOV UR7, 0x80000020 ;  /* 0x8000002000077882 */ /* 0x000fc60000000000 */
[----:B------:R-:W-:-:S03]  /*1ba0*/  ISETP.GE.AND P1, PT, R0, 0x1, PT ;  /* 0x000000010000780c */ /* 0x000fc60003f26270 */
[----:B------:R-:W-:Y:S01]  /*1bb0*/  IGMMA.64x128x32.S8.S8 R24, gdesc[UR4], RZ, !UPT, gsb0 ;  /* 0x03600000041879f1 */ /* 0x000fe2000c0410ff */
[----:B------:R-:W-:Y:S02]  /*1bc0*/  UIADD3 UR4, UR4, 0x2, URZ ;  /* 0x0000000204047890 */ /* 0x000fe4000fffe03f */
[----:B------:R-:W-:Y:S01]  /*1bd0*/  UIADD3 UR6, UR6, 0x2, URZ ;  /* 0x0000000206067890 */ /* 0x000fe2000fffe03f */
[----:B------:R-:W-:Y:S01]  /*1be0*/  UMOV UR5, 0x80000020 ;  /* 0x8000002000057882 */ /* 0x000fe20000000000 */
[----:B------:R-:W-:Y:S01]  /*1bf0*/  UMOV UR7, 0x80000020 ;  /* 0x8000002000077882 */ /* 0x000fe20000000000 */
[----:B------:R-:W-:Y:S02]  /*1c00*/  WARPGROUP.DEPBAR.LE gsb0, 0x0 ;  /* 0x00008000000079c5 */ /* 0x000fe40000010000 */
[----:B------:R-:W-:-:S06]  /*1c10*/  WARPGROUP.ARRIVE ;  /* 0x00000000000079c5 */ /* 0x000fcc0000000000 */
[----:B------:R-:W-:Y:S03]  /*1c20*/  IGMMA.64x128x32.S8.S8 R24, gdesc[UR4], R24, gsb0 ;  /* 0x03600000041879f1 */ /* 0x000fe60008041018 */
[----:B------:R-:W-:Y:S02]  /*1c30*/  WARPGROUP.DEPBAR.LE gsb0, 0x0 ;  /* 0x00008000000079c5 */ /* 0x000fe40000010000 */
[----:B------:R-:W-:Y:S05]  /*1c40*/  @!P1 BRA `(.L_x_26) ;  /* 0x0000000000d49947 */ /* 0x000fea0003800000 */
[----:B------:R-:W-:Y:S01]  /*1c50*/  UIADD3 UR4, UR38, 0x1, URZ ;  /* 0x0000000126047890 */ /* 0x000fe2000fffe03f */
[----:B------:R-:W-:Y:S02]  /*1c60*/  IMAD.U32 R0, RZ, RZ, UR43 ;  /* 0x0000002bff007e24 */ /* 0x000fe4000f8e00ff */
[----:B------:R-:W-:Y:S01]  /*1c70*/  IMAD.U32 R3, RZ, RZ, UR38 ;  /* 0x00000026ff037e24 */ /* 0x000fe2000f8e00ff */
[----:B------:R-:W-:-:S04]  /*1c80*/  UISETP.NE.AND UP0, UPT, UR4, 0x12, UPT ;  /* 0x000000120400788c */ /* 0x000fc8000bf05270 */
[----:B------:R-:W-:Y:S02]  /*1c90*/  USEL UR5, URZ, 0x1, UP0 ;  /* 0x000000013f057887 */ /* 0x000fe40008000000 */
[----:B------:R-:W-:Y:S02]  /*1ca0*/  USEL UR8, UR4, URZ, UP0 ;  /* 0x0000003f04087287 */ /* 0x000fe40008000000 */
[----:B------:R-:W-:-:S06]  /*1cb0*/  ULOP3.LUT UR5, UR39, UR5, URZ, 0x3c, !UPT ;  /* 0x0000000527057292 */ /* 0x000fcc000f8e3c3f */
[----:B------:R-:W-:-:S07]  /*1cc0*/  IMAD.U32 R6, RZ, RZ, UR5 ;  /* 0x00000005ff067e24 */ /* 0x000fce000f8e00ff */
.L_x_33:
[----:B------:R-:W-:Y:S05]  /*1cd0*/  @!P0 BRA `(.L_x_27) ;  /* 0x0000000000048947 */ /* 0x000fea0003800000 */
[----:B------:R-:W-:Y:S01]  /*1ce0*/  BPT.TRAP 0x1 ;  /* 0x000000040000795c */ /* 0x000fe20000300000 */
.L_x_27:
[----:B------:R-:W-:Y:S01]  /*1cf0*/  ULEA UR4, UR8, UR41, 0x3 ;  /* 0x0000002908047291 */ /* 0x000fe2000f8e183f */
[----:B------:R-:W-:-:S08]  /*1d00*/  SHF.L.U32 R4, R6, 0x1f, RZ ;  /* 0x0000001f06047819 */ /* 0x000fd000000006ff */
[----:B------:R1:W2:Y:S01]  /*1d10*/  SYNCS.PHASECHK.TRANS64.TRYWAIT P1, [UR4], R4 ;  /* 0x00000004ff0075a7 */ /* 0x0002a20008020144 */
[----:B------:R-:W-:Y:S05]  /*1d20*/  @!P0 BRA `(.L_x_28) ;  /* 0x0000000000048947 */ /* 0x000fea0003800000 */
[----:B------:R-:W-:Y:S01]  /*1d30*/  BPT.TRAP 0x1 ;  /* 0x000000040000795c */ /* 0x000fe20000300000 */
.L_x_28:
[----:B--2---:R-:W-:Y:S05]  /*1d40*/  @P1 BRA `(.L_x_29) ;  /* 0x0000000000081947 */ /* 0x004fea0003800000 */
[----:B------:R-:W2:Y:S02]  /*1d50*/  SYNCS.PHASECHK.TRANS64.TRYWAIT P1, [UR4], R4 ;  /* 0x00000004ff0075a7 */ /* 0x000ea40008020144 */
[----:B--2---:R-:W-:Y:S05]  /*1d60*/  @!P1 BRA `(.L_x_30) ;  /* 0x0000005800289947 */ /* 0x004fea0003800000 */
.L_x_29:
[----:B------:R-:W-:Y:S01]  /*1d70*/  ULEA UR4, UR8, UR44, 0x8 ;  /* 0x0000002c08047291 */ /* 0x000fe2000f8e403f */
[----:B------:R-:W-:Y:S01]  /*1d80*/  WARPGROUP.ARRIVE ;  /* 0x00000000000079c5 */ /* 0x000fe20000000000 */
[----:B------:R-:W-:Y:S01]  /*1d90*/  ULEA UR6, UR8, UR45, 0x9 ;  /* 0x0000002d08067291 */ /* 0x000fe2000f8e483f */
[----:B------:R-:W-:Y:S01]  /*1da0*/  UMOV UR5, 0x80000020 ;  /* 0x8000002000057882 */ /* 0x000fe20000000000 */
[----:B------:R-:W-:-:S07]  /*1db0*/  UMOV UR7, 0x80000020 ;  /* 0x8000002000077882 */ /* 0x000fce0000000000 */
[----:B------:R-:W-:Y:S01]  /*1dc0*/  IGMMA.64x128x32.S8.S8 R24, gdesc[UR4], R24, gsb0 ;  /* 0x03600000041879f1 */ /* 0x000fe20008041018 */
        /* <DEDUP_REMOVED lines=9> */
[----:B------:R-:W-:Y:S01]  /*1e60*/  BPT.TRAP 0x1 ;  /* 0x000000040000795c */ /* 0x000fe20000300000 */
.L_x_31:
[----:B------:R-:W-:-:S13]  /*1e70*/  ISETP.NE.AND P1, PT, R89, RZ, PT ;  /* 0x000000ff5900720c */ /* 0x000fda0003f25270 */
[----:B-12---:R-:W-:-:S05]  /*1e80*/  @P1 LEA R4, R3, UR41, 0x3 ;  /* 0x0000002903041c11 */ /* 0x006fca000f8e18ff */
[----:B------:R-:W-:-:S05]  /*1e90*/  @P1 VIADD R5, R4, 0x90 ;  /* 0x0000009004051836 */ /* 0x000fca0000000000 */
[----:B------:R-:W-:-:S04]  /*1ea0*/  @P1 PRMT R5, R88, 0x654, R5 ;  /* 0x0000065458051816 */ /* 0x000fc80000000005 */
[----:B------:R1:W-:Y:S01]  /*1eb0*/  @P1 SYNCS.ARRIVE.TRANS64.RED.A1T0 RZ, [R5+URZ], RZ ;  /* 0x000000ff05ff19a7 */ /* 0x0003e2000810043f */
[----:B------:R-:W-:-:S13]  /*1ec0*/  ISETP.GT.U32.AND P1, PT, R16, 0x1, PT ;  /* 0x000000011000780c */ /* 0x000fda0003f24070 */
[----:B-1----:R-:W-:Y:S05]  /*1ed0*/  @P1 BRA `(.L_x_32) ;  /* 0x0000000000041947 */ /* 0x002fea0003800000 */
[----:B------:R-:W-:Y:S01]  /*1ee0*/  BPT.TRAP 0x1 ;  /* 0x000000040000795c */ /* 0x000fe20000300000 */
.L_x_32:
[----:B------:R-:W-:Y:S01]  /*1ef0*/  UIADD3 UR8, UR8, 0x1, URZ ;  /* 0x0000000108087890 */ /* 0x000fe2000fffe03f */
[C---:B------:R-:W-:Y:S01]  /*1f00*/  ISETP.GT.AND P2, PT, R0.reuse, 0x1, PT ;  /* 0x000000010000780c */ /* 0x040fe20003f44270 */
[----:B------:R-:W-:Y:S02]  /*1f10*/  VIADD R3, R3, 0x1 ;  /* 0x0000000103037836 */ /* 0x000fe40000000000 */
[----:B------:R-:W-:Y:S01]  /*1f20*/  UISETP.NE.AND UP0, UPT, UR8, 0x12, UPT ;  /* 0x000000120800788c */ /* 0x000fe2000bf05270 */
[----:B------:R-:W-:Y:S02]  /*1f30*/  VIADD R0, R0, 0xffffffff ;  /* 0xffffffff00007836 */ /* 0x000fe40000000000 */
[C---:B------:R-:W-:Y:S01]  /*1f40*/  ISETP.NE.AND P1, PT, R3.reuse, 0x12, PT ;  /* 0x000000120300780c */ /* 0x040fe20003f25270 */
[----:B------:R-:W-:Y:S02]  /*1f50*/  USEL UR4, URZ, 0x1, UP0 ;  /* 0x000000013f047887 */ /* 0x000fe40008000000 */
[----:B------:R-:W-:Y:S01]  /*1f60*/  USEL UR8, UR8, URZ, UP0 ;  /* 0x0000003f08087287 */ /* 0x000fe20008000000 */
[----:B------:R-:W-:-:S03]  /*1f70*/  SEL R3, R3, RZ, P1 ;  /* 0x000000ff03037207 */ /* 0x000fc60000800000 */
[----:B------:R-:W-:Y:S01]  /*1f80*/  LOP3.LUT R6, R6, UR4, RZ, 0x3c, !PT ;  /* 0x0000000406067c12 */ /* 0x000fe2000f8e3cff */
[----:B------:R-:W-:Y:S07]  /*1f90*/  @P2 BRA `(.L_x_33) ;  /* 0xfffffffc004c2947 */ /* 0x000fee000383ffff */
.L_x_26:
[----:B------:R-:W1:Y:S01]  /*1fa0*/  LDC R0, c[0x0][0x28c] ;  /* 0x0000a300ff007b82 */ /* 0x000e620000000800 */
[----:B------:R2:W-:Y:S01]  /*1fb0*/  SYNCS.ARRIVE.TRANS64.A1T0 RZ, [R96+UR47], RZ ;  /* 0x000000ff60ff79a7 */ /* 0x0005e2000810002f */
[----:B-1----:R-:W-:-:S13]  /*1fc0*/  ISETP.GE.AND P1, PT, R0, 0x1, PT ;  /* 0x000000010000780c */ /* 0x002fda0003f26270 */
[----:B--2---:R-:W-:Y:S05]  /*1fd0*/  @!P1 BRA `(.L_x_34) ;  /* 0x0000000000449947 */ /* 0x004fea0003800000 */
[----:B------:R-:W-:Y:S05]  /*1fe0*/  @!P0 BRA `(.L_x_35) ;  /* 0x0000000000048947 */ /* 0x000fea0003800000 */
[----:B------:R-:W-:Y:S01]  /*1ff0*/  BPT.TRAP 0x1 ;  /* 0x000000040000795c */ /* 0x000fe20000300000 */
.L_x_35:
[----:B------:R-:W-:-:S13]  /*2000*/  ISETP.NE.AND P0, PT, R89, RZ, PT ;  /* 0x000000ff5900720c */ /* 0x000fda0003f05270 */
[----:B------:R-:W-:-:S05]  /*2010*/  VOTEU.ANY UP0, P0 ;  /* 0x00000000003f7886 */ /* 0x000fca0000000100 */
[----:B------:R-:W-:-:S06]  /*2020*/  @UP0 UIADD3 UR4, UR43, UR38, URZ ;  /* 0x000000262b040290 */ /* 0x000fcc000fffe03f */
[----:B------:R-:W-:Y:S02]  /*2030*/  IMAD.U32 R4, RZ, RZ, UR4 ;  /* 0x00000004ff047e24 */ /* 0x000fe4000f8e00ff */
[----:B------:R-:W-:Y:S02]  /*2040*/  IMAD.U32 R3, RZ, RZ, UR4 ;  /* 0x00000004ff037e24 */ /* 0x000fe4000f8e00ff */
[----:B------:R-:W-:-:S05]  /*2050*/  @P0 IMAD.WIDE.U32 R4, R4, 0x38e38e39, RZ ;  /* 0x38e38e3904040825 */ /* 0x000fca00078e00ff */
[----:B------:R-:W-:-:S05]  /*2060*/  @P0 SHF.R.U32.HI R0, RZ, 0x2, R5 ;  /* 0x00000002ff000819 */ /* 0x000fca0000011605 */
[----:B------:R-:W-:-:S05]  /*2070*/  @P0 IMAD R0, R0, -0x12, R3 ;  /* 0xffffffee00000824 */ /* 0x000fca00078e0203 */
[----:B------:R-:W-:-:S05]  /*2080*/  @P0 LEA R0, R0, UR41, 0x3 ;  /* 0x0000002900000c11 */ /* 0x000fca000f8e18ff */
[----:B------:R-:W-:-:S05]  /*2090*/  @P0 VIADD R3, R0, 0x90 ;  /* 0x0000009000030836 */ /* 0x000fca0000000000 */
[----:B------:R-:W-:-:S04]  /*20a0*/  @P0 PRMT R3, R88, 0x654, R3 ;  /* 0x0000065458030816 */ /* 0x000fc80000000003 */
[----:B------:R1:W-:Y:S01]  /*20b0*/  @P0 SYNCS.ARRIVE.TRANS64.RED.A1T0 RZ, [R3+URZ], RZ ;  /* 0x000000ff03ff09a7 */ /* 0x0003e2000810043f */
[----:B------:R-:W-:-:S13]  /*20c0*/  ISETP.GT.U32.AND P0, PT, R16, 0x1, PT ;  /* 0x000000011000780c */ /* 0x000fda0003f04070 */
[----:B-1----:R-:W-:Y:S05]  /*20d0*/  @P0 BRA `(.L_x_34) ;  /* 0x0000000000040947 */ /* 0x002fea0003800000 */
[----:B------:R-:W-:Y:S01]  /*20e0*/  BPT.TRAP 0x1 ;  /* 0x000000040000795c */ /* 0x000fe20000300000 */
.L_x_34:
[----:B------:R-:W-:Y:S01]  /*20f0*/  SHF.L.U32 R0, R101, 0x1f, RZ ;  /* 0x0000001f65007819 */ /* 0x000fe200000006ff */
[----:B------:R-:W-:Y:S01]  /*2100*/  UIADD3 UR38, UR46, UR38, URZ ;  /* 0x000000262e267290 */ /* 0x000fe2000fffe03f */
[----:B------:R-:W1:Y:S01]  /*2110*/  LDC R7, c[0x0][0x288] ;  /* 0x0000a200ff077b82 */ /* 0x000e620000000800 */
[----:B------:R-:W-:Y:S01]  /*2120*/  UISETP.GE.U32.AND UP1, UPT, UR46, 0x12, UPT ;  /* 0x000000122e00788c */ /* 0x000fe2000bf26070 */
[----:B------:R-:W-:Y:S01]  /*2130*/  IMAD.SHL.U32 R8, R94, 0x2, RZ ;  /* 0x000000025e087824 */ /* 0x000fe200078e00ff */
[----:B------:R-:W-:Y:S02]  /*2140*/  UISETP.GT.U32.AND UP0, UPT, UR38, 0x11, UPT ;  /* 0x000000112600788c */ /* 0x000fe4000bf04070 */
[----:B------:R-:W-:Y:S02]  /*2150*/  UIMAD.WIDE.U32 UR4, UR38, 0x38e38e39, URZ ;  /* 0x38e38e39260478a5 */ /* 0x000fe4000f8e003f */
[----:B------:R-:W-:Y:S01]  /*2160*/  UISETP.LT.U32.AND UP0, UPT, UR46, 0x12, UP0 ;  /* 0x000000122e00788c */ /* 0x000fe20008701070 */
[----:B------:R-:W2:Y:S01]  /*2170*/  SYNCS.PHASECHK.TRANS64.TRYWAIT P0, [R95+UR42+0x10], R0 ;  /* 0x000010005f0075a7 */ /* 0x000ea2000800016a */
[----:B------:R-:W-:Y:S01]  /*2180*/  USHF.R.U32.HI UR4, URZ, 0x2, UR5 ;  /* 0x000000023f047899 */ /* 0x000fe20008011605 */
[----:B------:R-:W-:Y:S01]  /*2190*/  SHF.R.S32.HI R9, RZ, 0x1f, R8 ;  /* 0x0000001fff097819 */ /* 0x000fe20000011408 */
[----:B------:R-:W-:-:S02]  /*21a0*/  USEL UR6, URZ, 0x1, !UP0 ;  /* 0x000000013f067887 */ /* 0x000fc4000c000000 */
[----:B------:R-:W-:Y:S02]  /*21b0*/  UIMAD UR38, UR4, -0x12, UR38 ;  /* 0xffffffee042678a4 */ /* 0x000fe4000f8e0226 */
[----:B------:R-:W-:-:S04]  /*21c0*/  ULOP3.LUT UR39, UR39, UR6, URZ, 0x3c, !UPT ;  /* 0x0000000627277292 */ /* 0x000fc8000f8e3c3f */
[----:B------:R-:W-:Y:S01]  /*21d0*/  @UP1 ULOP3.LUT UR39, UR39, 0x1, UR4, 0x78, !UPT ;  /* 0x0000000127271892 */ /* 0x000fe2000f8e7804 */
[----:B-12---:R-:W-:Y:S11]  /*21e0*/  @!P0 BRA `(.L_x_36) ;  /* 0x0000005400208947 */ /* 0x006ff60003800000 */
.L_x_208:
[----:B-1----:R-:W-:Y:S01]  /*21f0*/  IMAD.SHL.U32 R0, R19, 0x40, RZ ;  /* 0x0000004013007824 */ /* 0x002fe200078e00ff */
[----:B------:R-:W-:Y:S01]  /*2200*/  ULDC UR6, c[0x0][0x284] ;  /* 0x0000a10000067ab9 */ /* 0x000fe20000000800 */
[----:B------:R-:W-:Y:S01]  /*2210*/  IMAD.SHL.U32 R22, R22, 0x80, RZ ;  /* 0x0000008016167824 */ /* 0x000fe200078e00ff */
[----:B------:R-:W-:Y:S01]  /*2220*/  SHF.R.S32.HI R15, RZ, 0x1f, R2 ;  /* 0x0000001fff0f7819 */ /* 0x000fe20000011402 */
[----:B------:R-:W-:Y:S01]  /*2230*/  ULDC.64 UR4, c[0x0][0x5d0] ;  /* 0x0001740000047ab9 */ /* 0x000fe20000000a00 */
[----:B------:R-:W-:Y:S01]  /*2240*/  ISETP.GE.AND P0, PT, R0, UR6, PT ;  /* 0x0000000600007c0c */ /* 0x000fe2000bf06270 */
[----:B------:R-:W-:Y:S01]  /*2250*/  IMAD.WIDE.U32 R4, R2, UR4, R8 ;  /* 0x0000000402047c25 */ /* 0x000fe2000f8e0008 */
[----:B------:R-:W-:Y:S02]  /*2260*/  SHF.R.S32.HI R14, RZ, 0x1f, R22 ;  /* 0x0000001fff0e7819 */ /* 0x000fe40000011416 */
[C---:B------:R-:W-:Y:S01]  /*2270*/  ISETP.GE.OR P0, PT, R22.reuse, R7, P0 ;  /* 0x000000071600720c */ /* 0x040fe20000706670 */
[----:B------:R-:W-:Y:S01]  /*2280*/  IMAD R3, R15, UR4, RZ ;  /* 0x000000040f037c24 */ /* 0x000fe2000f8e02ff */
[----:B------:R-:W-:-:S03]  /*2290*/  IADD3 R4, P1, R22, R4, RZ ;  /* 0x0000000416047210 */ /* 0x000fc60007f3e0ff */
[----:B------:R-:W-:-:S05]  /*22a0*/  IMAD R3, R2, UR5, R3 ;  /* 0x0000000502037c24 */ /* 0x000fca000f8e0203 */
[----:B------:R-:W-:-:S03]  /*22b0*/  IADD3.X R5, R14, R5, R3, P1, !PT ;  /* 0x000000050e057210 */ /* 0x000fc60000ffe403 */
[----:B------:R-:W-:Y:S05]  /*22c0*/  @P0 BRA `(.L_x_37) ;  /* 0x0000003000b00947 */ /* 0x000fea0003800000 */
[----:B------:R-:W1:Y:S01]  /*22d0*/  LDC.64 R10, c[0x0][0x5c8] ;  /* 0x00017200ff0a7b82 */ /* 0x000e620000000a00 */
[----:B0-----:R-:W-:Y:S01]  /*22e0*/  IMAD.WIDE R12, R19, 0x40, R92 ;  /* 0x00000040130c7825 */ /* 0x001fe200078e025c */
[----:B------:R-:W-:Y:S01]  /*22f0*/  ULDC.64 UR4, c[0x0][0x5c0] ;  /* 0x0001700000047ab9 */ /* 0x000fe20000000a00 */
[----:B------:R-:W-:Y:S02]  /*2300*/  BSSY B0, `(.L_x_37) ;  /* 0x0000328000007945 */ /* 0x000fe40003800000 */
[----:B------:R-:W-:Y:S02]  /*2310*/  IMAD.IADD R104, R99, 0x1, -R0 ;  /* 0x0000000163687824 */ /* 0x000fe400078e0a00 */
[-C--:B-1----:R-:W-:Y:S02]  /*2320*/  IMAD R3, R13, R10.reuse, RZ ;  /* 0x0000000a0d037224 */ /* 0x082fe400078e02ff */
[----:B------:R-:W-:-:S04]  /*2330*/  IMAD.WIDE.U32 R4, R12, R10, R4 ;  /* 0x0000000a0c047225 */ /* 0x000fc800078e0004 */
[----:B------:R-:W-:Y:S01]  /*2340*/  IMAD R3, R12, R11, R3 ;  /* 0x0000000b0c037224 */ /* 0x000fe200078e0203 */
[----:B------:R-:W-:-:S03]  /*2350*/  IADD3 R4, P0, R4, UR4, RZ ;  /* 0x0000000404047c10 */ /* 0x000fc6000ff1e0ff */
[----:B------:R-:W-:Y:S01]  /*2360*/  IMAD.IADD R3, R5, 0x1, R3 ;  /* 0x0000000105037824 */ /* 0x000fe200078e0203 */
[----:B------:R-:W-:-:S04]  /*2370*/  LEA R6, P1, R10, R4, 0x3 ;  /* 0x000000040a067211 */ /* 0x000fc800078218ff */
[----:B------:R-:W-:Y:S01]  /*2380*/  IADD3.X R5, R3, UR5, RZ, P0, !PT ;  /* 0x0000000503057c10 */ /* 0x000fe200087fe4ff */
[----:B------:R-:W-:Y:S01]  /*2390*/  IMAD R3, R94, -0x2, R7 ;  /* 0xfffffffe5e037824 */ /* 0x000fe200078e0207 */
[----:B-----5:R-:W-:Y:S02]  /*23a0*/  ISETP.NE.AND P0, PT, R91, RZ, PT ;  /* 0x000000ff5b00720c */ /* 0x020fe40003f05270 */
[----:B------:R-:W-:Y:S01]  /*23b0*/  LEA.HI.X R7, R10, R5, R11, 0x3, P1 ;  /* 0x000000050a077211 */ /* 0x000fe200008f1c0b */
[----:B------:R-:W-:-:S10]  /*23c0*/  IMAD.IADD R0, R3, 0x1, -R22 ;  /* 0x0000000103007824 */ /* 0x000fd400078e0a16 */
[----:B------:R-:W-:Y:S05]  /*23d0*/  @!P0 BRA `(.L_x_38) ;  /* 0x0000002400608947 */ /* 0x000fea0003800000 */
[----:B------:R-:W0:Y:S01]  /*23e0*/  LDC.64 R20, c[0x0][0x5b0] ;  /* 0x00016c00ff147b82 */ /* 0x000e220000000a00 */
[----:B------:R-:W-:Y:S01]  /*23f0*/  ULDC.64 UR4, c[0x0][0x5b8] ;  /* 0x00016e0000047ab9 */ /* 0x000fe20000000a00 */
[----:B------:R-:W-:Y:S01]  /*2400*/  ISETP.GE.AND P1, PT, R104, 0x1, PT ;  /* 0x000000016800780c */ /* 0x000fe20003f26270 */
[----:B------:R-:W-:Y:S01]  /*2410*/  IMAD.WIDE.U32 R8, R2, UR4, R8 ;  /* 0x0000000402087c25 */ /* 0x000fe2000f8e0008 */
[----:B------:R-:W-:Y:S02]  /*2420*/  BSSY B1, `(.L_x_39) ;  /* 0x000000e000017945 */ /* 0x000fe40003800000 */
[----:B------:R-:W-:Y:S01]  /*2430*/  ISETP.LT.OR P5, PT, R0, 0x1, !P1 ;  /* 0x000000010000780c */ /* 0x000fe20004fa1670 */
[----:B------:R-:W-:Y:S01]  /*2440*/  IMAD R3, R15, UR4, RZ ;  /* 0x000000040f037c24 */ /* 0x000fe2000f8e02ff */
[----:B------:R-:W1:Y:S01]  /*2450*/  LDC.64 R102, c[0x0][0x5a8] ;  /* 0x00016a00ff667b82 */ /* 0x000e620000000a00 */
[----:B------:R-:W-:Y:S02]  /*2460*/  IADD3 R10, P0, R22, R8, RZ ;  /* 0x00000008160a7210 */ /* 0x000fe40007f1e0ff */
[----:B------:R-:W-:-:S05]  /*2470*/  IMAD R3, R2, UR5, R3 ;  /* 0x0000000502037c24 */ /* 0x000fca000f8e0203 */
[----:B------:R-:W-:Y:S01]  /*2480*/  IADD3.X R11, R14, R9, R3, P0, !PT ;  /* 0x000000090e0b7210 */ /* 0x000fe200007fe403 */
[-C--:B0-----:R-:W-:Y:S02]  /*2490*/  IMAD R8, R13, R20.reuse, RZ ;  /* 0x000000140d087224 */ /* 0x081fe400078e02ff */
[----:B------:R-:W-:-:S04]  /*24a0*/  IMAD.WIDE.U32 R2, R12, R20, R10 ;  /* 0x000000140c027225 */ /* 0x000fc800078e000a */
[----:B------:R-:W-:Y:S01]  /*24b0*/  IMAD R19, R12, R21, R8 ;  /* 0x000000150c137224 */ /* 0x000fe200078e0208 */
[----:B-1----:R-:W-:-:S04]  /*24c0*/  IADD3 R2, P0, R2, R102, RZ ;  /* 0x0000006602027210 */ /* 0x002fc80007f1e0ff */
[----:B------:R-:W-:Y:S01]  /*24d0*/  IADD3.X R3, R103, R3, R19, P0, !PT ;  /* 0x0000000367037210 */ /* 0x000fe200007fe413 */
[----:B------:R-:W-:Y:S08]  /*24e0*/  @P5 BRA `(.L_x_40) ;  /* 0x0000000000045947 */ /* 0x000ff00003800000 */
[----:B------:R0:W5:Y:S02]  /*24f0*/  LDG.E.U8 R100, desc[UR36][R2.64] ;  /* 0x0000002402647981 */ /* 0x000164000c1e1100 */
.L_x_40:
[----:B------:R-:W-:Y:S05]  /*2500*/  BSYNC B1 ;  /* 0x0000000000017941 */ /* 0x000fea0003800000 */
.L_x_39:
[----:B-----5:R-:W-:Y:S01]  /*2510*/  LOP3.LUT R13, R100, 0xffff, RZ, 0xc0, !PT ;  /* 0x0000ffff640d7812 */ /* 0x020fe200078ec0ff */
[----:B------:R-:W-:Y:S01]  /*2520*/  IMAD.SHL.U32 R8, R20, 0x8, RZ ;  /* 0x0000000814087824 */ /* 0x000fe200078e00ff */
[----:B------:R-:W-:Y:S01]  /*2530*/  ISETP.LT.OR P2, PT, R0, 0x2, !P1 ;  /* 0x000000020000780c */ /* 0x000fe20004f41670 */
[----:B------:R-:W-:Y:S01]  /*2540*/  BSSY B1, `(.L_x_41) ;  /* 0x000000e000017945 */ /* 0x000fe20003800000 */
[----:B------:R-:W-:Y:S02]  /*2550*/  PRMT R14, R13, 0x8880, RZ ;  /* 0x000088800d0e7816 */ /* 0x000fe400000000ff */
[----:B------:R-:W-:Y:S02]  /*2560*/  SHF.L.U64.HI R9, R20, 0x3, R21 ;  /* 0x0000000314097819 */ /* 0x000fe40000010215 */
[----:B------:R-:W-:Y:S01]  /*2570*/  ISETP.GE.AND P0, PT, R104, 0x9, PT ;  /* 0x000000096800780c */ /* 0x000fe20003f06270 */
[----:B------:R-:W-:Y:S02]  /*2580*/  IMAD R13, R14, R91, RZ ;  /* 0x0000005b0e0d7224 */ /* 0x000fe400078e02ff */
[----:B------:R-:W-:-:S04]  /*2590*/  IMAD.WIDE.U32 R8, R12, R20, R8 ;  /* 0x000000140c087225 */ /* 0x000fc800078e0008 */
[----:B------:R-:W-:Y:S01]  /*25a0*/  @!P5 IMAD R15, R24, R90, R13 ;  /* 0x0000005a180fd224 */ /* 0x000fe200078e020d */
[----:B------:R-:W-:Y:S01]  /*25b0*/  IADD3 R8, P3, P4, R10, R102, R8 ;  /* 0x000000660a087210 */ /* 0x000fe20007c7e008 */
[----:B------:R-:W-:-:S03]  /*25c0*/  IMAD.IADD R14, R19, 0x1, R9 ;  /* 0x00000001130e7824 */ /* 0x000fc600078e0209 */
[----:B------:R1:W-:Y:S01]  /*25d0*/  @!P5 STG.E.U8 desc[UR36][R4.64], R15 ;  /* 0x0000000f0400d986 */ /* 0x0003e2000c101124 */
[----:B------:R-:W-:Y:S08]  /*25e0*/  @P2 BRA `(.L_x_42) ;  /* 0x00000000000c2947 */ /* 0x000ff00003800000 */
[----:B------:R-:W2:Y:S02]  /*25f0*/  LDG.E.U8 R100, desc[UR36][R2.64+0x1] ;  /* 0x0000012402647981 */ /* 0x000ea4000c1e1100 */
[----:B--2---:R-:W-:-:S05]  /*2600*/  PRMT R12, R100, 0x8880, RZ ;  /* 0x00008880640c7816 */ /* 0x004fca00000000ff */
[----:B------:R-:W-:-:S07]  /*2610*/  IMAD R13, R12, R91, RZ ;  /* 0x0000005b0c0d7224 */ /* 0x000fce00078e02ff */
.L_x_42:
[----:B------:R-:W-:Y:S05]  /*2620*/  BSYNC B1 ;  /* 0x0000000000017941 */ /* 0x000fea0003800000 */
.L_x_41:
[C---:B------:R-:W-:Y:S01]  /*2630*/  ISETP.LT.OR P5, PT, R0.reuse, 0x1, !P0 ;  /* 0x000000010000780c */ /* 0x040fe200047a1670 */
[----:B------:R-:W-:Y:S01]  /*2640*/  @!P2 IMAD R25, R25, R90, R13 ;  /* 0x0000005a1919a224 */ /* 0x000fe200078e020d */
[----:B------:R-:W-:Y:S01]  /*2650*/  BSSY B1, `(.L_x_43) ;  /* 0x000000a000017945 */ /* 0x000fe20003800000 */
[----:B------:R-:W-:Y:S02]  /*2660*/  IADD3.X R9, R11, R103, R14, P3, P4 ;  /* 0x000000670b097210 */ /* 0x000fe40001fe840e */
[C---:B------:R-:W-:Y:S01]  /*2670*/  ISETP.LT.OR P3, PT, R0.reuse, 0x2, !P0 ;  /* 0x000000020000780c */ /* 0x040fe20004761670 */
[----:B------:R2:W-:Y:S01]  /*2680*/  @!P2 STG.E.U8 desc[UR36][R4.64+0x1], R25 ;  /* 0x000001190400a986 */ /* 0x0005e2000c101124 */
[C---:B------:R-:W-:Y:S02]  /*2690*/  ISETP.LT.OR P4, PT, R0.reuse, 0x9, !P1 ;  /* 0x000000090000780c */ /* 0x040fe40004f81670 */
[----:B------:R-:W-:-:S04]  /*26a0*/  ISETP.LT.OR P2, PT, R0, 0xa, !P1 ;  /* 0x0000000a0000780c */ /* 0x000fc80004f41670 */
[----:B------:R-:W-:Y:S09]  /*26b0*/  @P5 BRA `(.L_x_44) ;  /* 0x00000000000c5947 */ /* 0x000ff20003800000 */
[----:B------:R-:W3:Y:S02]  /*26c0*/  LDG.E.U8 R100, desc[UR36][R8.64] ;  /* 0x0000002408647981 */ /* 0x000ee4000c1e1100 */
[----:B---3--:R-:W-:-:S05]  /*26d0*/  PRMT R10, R100, 0x8880, RZ ;  /* 0x00008880640a7816 */ /* 0x008fca00000000ff */
[----:B------:R-:W-:-:S07]  /*26e0*/  IMAD R13, R10, R91, RZ ;  /* 0x0000005b0a0d7224 */ /* 0x000fce00078e02ff */
.L_x_44:
[----:B------:R-:W-:Y:S05]  /*26f0*/  BSYNC B1 ;  /* 0x0000000000017941 */ /* 0x000fea0003800000 */
.L_x_43:
[----:B------:R-:W-:Y:S01]  /*2700*/  @!P5 IMAD R11, R26, R90, R13 ;  /* 0x0000005a1a0bd224 */ /* 0x000fe200078e020d */
[----:B------:R-:W-:Y:S04]  /*2710*/  BSSY B1, `(.L_x_45) ;  /* 0x0000006000017945 */ /* 0x000fe80003800000 */
[----:B------:R3:W-:Y:S01]  /*2720*/  @!P5 STG.E.U8 desc[UR36][R6.64], R11 ;  /* 0x0000000b0600d986 */ /* 0x0007e2000c101124 */
[----:B------:R-:W-:Y:S05]  /*2730*/  @P3 BRA `(.L_x_46) ;  /* 0x00000000000c3947 */ /* 0x000fea0003800000 */
[----:B------:R-:W4:Y:S02]  /*2740*/  LDG.E.U8 R100, desc[UR36][R8.64+0x1] ;  /* 0x0000012408647981 */ /* 0x000f24000c1e1100 */
[----:B----4-:R-:W-:-:S05]  /*2750*/  PRMT R10, R100, 0x8880, RZ ;  /* 0x00008880640a7816 */ /* 0x010fca00000000ff */
[----:B------:R-:W-:-:S07]  /*2760*/  IMAD R13, R10, R91, RZ ;  /* 0x0000005b0a0d7224 */ /* 0x000fce00078e02ff */
.L_x_46:
[----:B------:R-:W-:Y:S05]  /*2770*/  BSYNC B1 ;  /* 0x0000000000017941 */ /* 0x000fea0003800000 */
.L_x_45:
[----:B------:R-:W-:Y:S01]  /*2780*/  @!P3 IMAD R27, R27, R90, R13 ;  /* 0x0000005a1b1bb224 */ /* 0x000fe200078e020d */
[----:B------:R-:W-:Y:S04]  /*2790*/  BSSY B1, `(.L_x_47) ;  /* 0x0000006000017945 */ /* 0x000fe80003800000 */
[----:B------:R4:W-:Y:S01]  /*27a0*/  @!P3 STG.E.U8 desc[UR36][R6.64+0x1], R27 ;  /* 0x0000011b0600b986 */ /* 0x0009e2000c101124 */
[----:B------:R-:W-:Y:S05]  /*27b0*/  @P4 BRA `(.L_x_48) ;  /* 0x00000000000c4947 */ /* 0x000fea0003800000 */
[----:B------:R-:W5:Y:S02]  /*27c0*/  LDG.E.U8 R100, desc[UR36][R2.64+0x8] ;  /* 0x0000082402647981 */ /* 0x000f64000c1e1100 */
[----:B-----5:R-:W-:-:S05]  /*27d0*/  PRMT R10, R100, 0x8880, RZ ;  /* 0x00008880640a7816 */ /* 0x020fca00000000ff */
[----:B------:R-:W-:-:S07]  /*27e0*/  IMAD R13, R10, R91, RZ ;  /* 0x0000005b0a0d7224 */ /* 0x000fce00078e02ff */
.L_x_48:
[----:B------:R-:W-:Y:S05]  /*27f0*/  BSYNC B1 ;  /* 0x0000000000017941 */ /* 0x000fea0003800000 */
.L_x_47:
[----:B---3--:R-:W-:Y:S01]  /*2800*/  @!P4 IMAD R11, R28, R90, R13 ;  /* 0x0000005a1c0bc224 */ /* 0x008fe200078e020d */
[----:B------:R-:W-:Y:S04]  /*2810*/  BSSY B1, `(.L_x_49) ;  /* 0x0000006000017945 */ /* 0x000fe80003800000 */
[----:B------:R3:W-:Y:S01]  /*2820*/  @!P4 STG.E.U8 desc[UR36][R4.64+0x8], R11 ;  /* 0x0000080b0400c986 */ /* 0x0007e2000c101124 */
[----:B------:R-:W-:Y:S05]  /*2830*/  @P2 BRA `(.L_x_50) ;  /* 0x00000000000c2947 */ /* 0x000fea0003800000 */
[----:B------:R-:W5:Y:S02]  /*2840*/  LDG.E.U8 R100, desc[UR36][R2.64+0x9] ;  /* 0x0000092402647981 */ /* 0x000f64000c1e1100 */
[----:B-----5:R-:W-:-:S05]  /*2850*/  PRMT R10, R100, 0x8880, RZ ;  /* 0x00008880640a7816 */ /* 0x020fca00000000ff */
[----:B------:R-:W-:-:S07]  /*2860*/  IMAD R13, R10, R91, RZ ;  /* 0x0000005b0a0d7224 */ /* 0x000fce00078e02ff */
.L_x_50:
[----:B------:R-:W-:Y:S05]  /*2870*/  BSYNC B1 ;  /* 0x0000000000017941 */ /* 0x000fea0003800000 */
.L_x_49:
[C---:B------:R-:W-:Y:S01]  /*2880*/  ISETP.LT.OR P4, PT, R0.reuse, 0x9, !P0 ;  /* 0x000000090000780c */ /* 0x040fe20004781670 */
[----:B------:R-:W-:Y:S01]  /*2890*/  @!P2 IMAD R29, R29, R90, R13 ;  /* 0x0000005a1d1da224 */ /* 0x000fe200078e020d */
[----:B------:R-:W-:Y:S01]  /*28a0*/  BSSY B1, `(.L_x_51) ;  /* 0x0000009000017945 */ /* 0x000fe20003800000 */
[C---:B------:R-:W-:Y:S02]  /*28b0*/  ISETP.LT.OR P3, PT, R0.reuse, 0xa, !P0 ;  /* 0x0000000a0000780c */ /* 0x040fe40004761670 */
[C---:B------:R-:W-:Y:S01]  /*28c0*/  ISETP.LT.OR P5, PT, R0.reuse, 0x11, !P1 ;  /* 0x000000110000780c */ /* 0x040fe20004fa1670 */
[----:B------:R0:W-:Y:S01]  /*28d0*/  @!P2 STG.E.U8 desc[UR36][R4.64+0x9], R29 ;  /* 0x0000091d0400a986 */ /* 0x0001e2000c101124 */
[----:B------:R-:W-:-:S06]  /*28e0*/  ISETP.LT.OR P2, PT, R0, 0x12, !P1 ;  /* 0x000000120000780c */ /* 0x000fcc0004f41670 */
[----:B------:R-:W-:Y:S07]  /*28f0*/  @P4 BRA `(.L_x_52) ;  /* 0x00000000000c4947 */ /* 0x000fee0003800000 */
[----:B------:R-:W5:Y:S02]  /*2900*/  LDG.E.U8 R100, desc[UR36][R8.64+0x8] ;  /* 0x0000082408647981 */ /* 0x000f64000c1e1100 */
[----:B-----5:R-:W-:-:S05]  /*2910*/  PRMT R10, R100, 0x8880, RZ ;  /* 0x00008880640a7816 */ /* 0x020fca00000000ff */
[----:B------:R-:W-:-:S07]  /*2920*/  IMAD R13, R10, R91, RZ ;  /* 0x0000005b0a0d7224 */ /* 0x000fce00078e02ff */
.L_x_52:
[----:B------:R-:W-:Y:S05]  /*2930*/  BSYNC B1 ;  /* 0x0000000000017941 */ /* 0x000fea0003800000 */
.L_x_51:
[----:B---3--:R-:W-:Y:S01]  /*2940*/  @!P4 IMAD R11, R30, R90, R13 ;  /* 0x0000005a1e0bc224 */ /* 0x008fe200078e020d */
[----:B------:R-:W-:Y:S04]  /*2950*/  BSSY B1, `(.L_x_53) ;  /* 0x0000006000017945 */ /* 0x000fe80003800000 */
[----:B------:R3:W-:Y:S01]  /*2960*/  @!P4 STG.E.U8 desc[UR36][R6.64+0x8], R11 ;  /* 0x0000080b0600c986 */ /* 0x0007e2000c101124 */
[----:B------:R-:W-:Y:S05]  /*2970*/  @P3 BRA `(.L_x_54) ;  /* 0x00000000000c3947 */ /* 0x000fea0003800000 */
[----:B------:R-:W5:Y:S02]  /*2980*/  LDG.E.U8 R100, desc[UR36][R8.64+0x9] ;  /* 0x0000092408647981 */ /* 0x000f64000c1e1100 */
[----:B-----5:R-:W-:-:S05]  /*2990*/  PRMT R10, R100, 0x8880, RZ ;  /* 0x00008880640a7816 */ /* 0x020fca00000000ff */
[----:B------:R-:W-:-:S07]  /*29a0*/  IMAD R13, R10, R91, RZ ;  /* 0x0000005b0a0d7224 */ /* 0x000fce00078e02ff */
.L_x_54:
[----:B------:R-:W-:Y:S05]  /*29b0*/  BSYNC B1 ;  /* 0x0000000000017941 */ /* 0x000fea0003800000 */
.L_x_53:
[----:B------:R-:W-:Y:S01]  /*29c0*/  @!P3 IMAD R31, R31, R90, R13 ;  /* 0x0000005a1f1fb224 */ /* 0x000fe200078e020d */
[----:B------:R-:W-:Y:S04]  /*29d0*/  BSSY B1, `(.L_x_55) ;  /* 0x0000006000017945 */ /* 0x000fe80003800000 */
[----:B------:R0:W-:Y:S01]  /*29e0*/  @!P3 STG.E.U8 desc[UR36][R6.64+0x9], R31 ;  /* 0x0000091f0600b986 */ /* 0x0001e2000c101124 */
[----:B------:R-:W-:Y:S05]  /*29f0*/  @P5 BRA `(.L_x_56) ;  /* 0x00000000000c5947 */ /* 0x000fea0003800000 */
[----:B------:R-:W5:Y:S02]  /*2a00*/  LDG.E.U8 R100, desc[UR36][R2.64+0x10] ;  /* 0x0000102402647981 */ /* 0x000f64000c1e1100 */
[----:B-----5:R-:W-:-:S05]  /*2a10*/  PRMT R10, R100, 0x8880, RZ ;  /* 0x00008880640a7816 */ /* 0x020fca00000000ff */
[----:B------:R-:W-:-:S07]  /*2a20*/  IMAD R13, R10, R91, RZ ;  /* 0x0000005b0a0d7224 */ /* 0x000fce00078e02ff */
.L_x_56:
[----:B------:R-:W-:Y:S05]  /*2a30*/  BSYNC B1 ;  /* 0x0000000000017941 */ /* 0x000fea0003800000 */
.L_x_55:
[----:B---3--:R-:W-:Y:S01]  /*2a40*/  @!P5 IMAD R11, R32, R90, R13 ;  /* 0x0000005a200bd224 */ /* 0x008fe200078e020d */
[----:B------:R-:W-:Y:S04]  /*2a50*/  BSSY B1, `(.L_x_57) ;  /* 0x0000006000017945 */ /* 0x000fe80003800000 */
[----:B------:R3:W-:Y:S01]  /*2a60*/  @!P5 STG.E.U8 desc[UR36][R4.64+0x10], R11 ;  /* 0x0000100b0400d986 */ /* 0x0007e2000c101124 */
[----:B------:R-:W-:Y:S05]  /*2a70*/  @P2 BRA `(.L_x_58) ;  /* 0x00000000000c2947 */ /* 0x000fea0003800000 */
[----:B------:R-:W5:Y:S02]  /*2a80*/  LDG.E.U8 R100, desc[UR36][R2.64+0x11] ;  /* 0x0000112402647981 */ /* 0x000f64000c1e1100 */
[----:B-----5:R-:W-:-:S05]  /*2a90*/  PRMT R10, R100, 0x8880, RZ ;  /* 0x00008880640a7816 */ /* 0x020fca00000000ff */
[----:B------:R-:W-:-:S07]  /*2aa0*/  IMAD R13, R10, R91, RZ ;  /* 0x0000005b0a0d7224 */ /* 0x000fce00078e02ff */
.L_x_58:
[----:B------:R-:W-:Y:S05]  /*2ab0*/  BSYNC B1 ;  /* 0x0000000000017941 */ /* 0x000fea0003800000 */
.L_x_57:
        /* <DEDUP_REMOVED lines=11> */
.L_x_60:
[----:B------:R-:W-:Y:S05]  /*2b70*/  BSYNC B1 ;  /* 0x0000000000017941 */ /* 0x000fea0003800000 */
.L_x_59:
[----:B---3--:R-:W-:Y:S01]  /*2b80*/  @!P4 IMAD R11, R34, R90, R13 ;  /* 0x0000005a220bc224 */ /* 0x008fe200078e020d */
[----:B------:R-:W-:Y:S04]  /*2b90*/  BSSY B1, `(.L_x_61) ;  /* 0x0000006000017945 */ /* 0x000fe80003800000 */
[----:B------:R3:W-:Y:S01]  /*2ba0*/  @!P4 STG.E.U8 desc[UR36][R6.64+0x10], R11 ;  /* 0x0000100b0600c986 */ /* 0x0007e2000c101124 */
[----:B------:R-:W-:Y:S05]  /*2bb0*/  @P3 BRA `(.L_x_62) ;  /* 0x00000000000c3947 */ /* 0x000fea0003800000 */
[----:B------:R-:W5:Y:S02]  /*2bc0*/  LDG.E.U8 R100, desc[UR36][R8.64+0x11] ;  /* 0x0000112408647981 */ /* 0x000f64000c1e1100 */
[----:B-----5:R-:W-:-:S05]  /*2bd0*/  PRMT R10, R100, 0x8880, RZ ;  /* 0x00008880640a7816 */ /* 0x020fca00000000ff */
[----:B------:R-:W-:-:S07]  /*2be0*/  IMAD R13, R10, R91, RZ ;  /* 0x0000005b0a0d7224 */ /* 0x000fce00078e02ff */
.L_x_62:
[----:B------:R-:W-:Y:S05]  /*2bf0*/  BSYNC B1 ;  /* 0x0000000000017941 */ /* 0x000fea0003800000 */
.L_x_61:
[----:B------:R-:W-:Y:S01]  /*2c00*/  @!P3 IMAD R35, R35, R90, R13 ;  /* 0x0000005a2323b224 */ /* 0x000fe200078e020d */
[----:B------:R-:W-:Y:S04]  /*2c10*/  BSSY B1, `(.L_x_63) ;  /* 0x0000006000017945 */ /* 0x000fe80003800000 */
[----:B------:R0:W-:Y:S01]  /*2c20*/  @!P3 STG.E.U8 desc[UR36][R6.64+0x11], R35 ;  /* 0x000011230600b986 */ /* 0x0001e2000c101124 */
[----:B------:R-:W-:Y:S05]  /*2c30*/  @P5 BRA `(.L_x_64) ;  /* 0x00000000000c5947 */ /* 0x000fea0003800000 */
[----:B------:R-:W5:Y:S02]  /*2c40*/  LDG.E.U8 R100, desc[UR36][R2.64+0x18] ;  /* 0x0000182402647981 */ /* 0x000f64000c1e1100 */
[----:B-----5:R-:W-:-:S05]  /*2c50*/  PRMT R10, R100, 0x8880, RZ ;  /* 0x00008880640a7816 */ /* 0x020fca00000000ff */
[----:B------:R-:W-:-:S07]  /*2c60*/  IMAD R13, R10, R91, RZ ;  /* 0x0000005b0a0d7224 */ /* 0x000fce00078e02ff */
.L_x_64:
[----:B------:R-:W-:Y:S05]  /*2c70*/  BSYNC B1 ;  /* 0x0000000000017941 */ /* 0x000fea0003800000 */
.L_x_63:
[----:B---3--:R-:W-:Y:S01]  /*2c80*/  @!P5 IMAD R11, R36, R90, R13 ;  /* 0x0000005a240bd224 */ /* 0x008fe200078e020d */
[----:B------:R-:W-:Y:S04]  /*2c90*/  BSSY B1, `(.L_x_65) ;  /* 0x0000006000017945 */ /* 0x000fe80003800000 */
[----:B------:R3:W-:Y:S01]  /*2ca0*/  @!P5 STG.E.U8 desc[UR36][R4.64+0x18], R11 ;  /* 0x0000180b0400d986 */ /* 0x0007e2000c101124 */
[----:B------:R-:W-:Y:S05]  /*2cb0*/  @P2 BRA `(.L_x_66) ;  /* 0x00000000000c2947 */ /* 0x000fea0003800000 */
[----:B------:R-:W5:Y:S02]  /*2cc0*/  LDG.E.U8 R100, desc[UR36][R2.64+0x19] ;  /* 0x0000192402647981 */ /* 0x000f64000c1e1100 */
[----:B-----5:R-:W-:-:S05]  /*2cd0*/  PRMT R10, R100, 0x8880, RZ ;  /* 0x00008880640a7816 */ /* 0x020fca00000000ff */
[----:B------:R-:W-:-:S07]  /*2ce0*/  IMAD R13, R10, R91, RZ ;  /* 0x0000005b0a0d7224 */ /* 0x000fce00078e02ff */
.L_x_66:
[----:B------:R-:W-:Y:S05]  /*2cf0*/  BSYNC B1 ;  /* 0x0000000000017941 */ /* 0x000fea0003800000 */
.L_x_65:
        /* <DEDUP_REMOVED lines=11> */
.L_x_68:
[----:B------:R-:W-:Y:S05]  /*2db0*/  BSYNC B1 ;  /* 0x0000000000017941 */ /* 0x000fea0003800000 */
.L_x_67:
[----:B---3--:R-:W-:Y:S01]  /*2dc0*/  @!P4 IMAD R11, R38, R90, R13 ;  /* 0x0000005a260bc224 */ /* 0x008fe200078e020d */
[----:B------:R-:W-:Y:S04]  /*2dd0*/  BSSY B1, `(.L_x_69) ;  /* 0x0000006000017945 */ /* 0x000fe80003800000 */
[----:B------:R3:W-:Y:S01]  /*2de0*/  @!P4 STG.E.U8 desc[UR36][R6.64+0x18], R11 ;  /* 0x0000180b0600c986 */ /* 0x0007e2000c101124 */
[----:B------:R-:W-:Y:S05]  /*2df0*/  @P3 BRA `(.L_x_70) ;  /* 0x00000000000c3947 */ /* 0x000fea0003800000 */
[----:B------:R-:W5:Y:S02]  /*2e00*/  LDG.E.U8 R100, desc[UR36][R8.64+0x19] ;  /* 0x0000192408647981 */ /* 0x000f64000c1e1100 */
[----:B-----5:R-:W-:-:S05]  /*2e10*/  PRMT R10, R100, 0x8880, RZ ;  /* 0x00008880640a7816 */ /* 0x020fca00000000ff */
[----:B------:R-:W-:-:S07]  /*2e20*/  IMAD R13, R10, R91, RZ ;  /* 0x0000005b0a0d7224 */ /* 0x000fce00078e02ff */
.L_x_70:
[----:B------:R-:W-:Y:S05]  /*2e30*/  BSYNC B1 ;  /* 0x0000000000017941 */ /* 0x000fea0003800000 */
.L_x_69:
[----:B------:R-:W-:Y:S01]  /*2e40*/  @!P3 IMAD R39, R39, R90, R13 ;  /* 0x0000005a2727b224 */ /* 0x000fe200078e020d */
[----:B------:R-:W-:Y:S04]  /*2e50*/  BSSY B1, `(.L_x_71) ;  /* 0x0000006000017945 */ /* 0x000fe80003800000 */
[----:B------:R0:W-:Y:S01]  /*2e60*/  @!P3 STG.E.U8 desc[UR36][R6.64+0x19], R39 ;  /* 0x000019270600b986 */ /* 0x0001e2000c101124 */
[----:B------:R-:W-:Y:S05]  /*2e70*/  @P5 BRA `(.L_x_72) ;  /* 0x00000000000c5947 */ /* 0x000fea0003800000 */
[----:B------:R-:W5:Y:S02]  /*2e80*/  LDG.E.U8 R100, desc[UR36][R2.64+0x20] ;  /* 0x0000202402647981 */ /* 0x000f64000c1e1100 */
[----:B-----5:R-:W-:-:S05]  /*2e90*/  PRMT R10, R100, 0x8880, RZ ;  /* 0x00008880640a7816 */ /* 0x020fca00000000ff */
[----:B------:R-:W-:-:S07]  /*2ea0*/  IMAD R13, R10, R91, RZ ;  /* 0x0000005b0a0d7224 */ /* 0x000fce00078e02ff */
.L_x_72:
[----:B------:R-:W-:Y:S05]  /*2eb0*/  BSYNC B1 ;  /* 0x0000000000017941 */ /* 0x000fea0003800000 */
.L_x_71:
[----:B---3--:R-:W-:Y:S01]  /*2ec0*/  @!P5 IMAD R11, R40, R90, R13 ;  /* 0x0000005a280bd224 */ /* 0x008fe200078e020d */
[----:B------:R-:W-:Y:S04]  /*2ed0*/  BSSY B1, `(.L_x_73) ;  /* 0x0000006000017945 */ /* 0x000fe80003800000 */
[----:B------:R3:W-:Y:S01]  /*2ee0*/  @!P5 STG.E.U8 desc[UR36][R4.64+0x20], R11 ;  /* 0x0000200b0400d986 */ /* 0x0007e2000c101124 */
[----:B------:R-:W-:Y:S05]  /*2ef0*/  @P2 BRA `(.L_x_74) ;  /* 0x00000000000c2947 */ /* 0x000fea0003800000 */
[----:B------:R-:W5:Y:S02]  /*2f00*/  LDG.E.U8 R100, desc[UR36][R2.64+0x21] ;  /* 0x0000212402647981 */ /* 0x000f64000c1e1100 */
[----:B-----5:R-:W-:-:S05]  /*2f10*/  PRMT R10, R100, 0x8880, RZ ;  /* 0x00008880640a7816 */ /* 0x020fca00000000ff */
[----:B------:R-:W-:-:S07]  /*2f20*/  IMAD R13, R10, R91, RZ ;  /* 0x0000005b0a0d7224 */ /* 0x000fce00078e02ff */
.L_x_74:
[----:B------:R-:W-:Y:S05]  /*2f30*/  BSYNC B1 ;  /* 0x0000000000017941 */ /* 0x000fea0003800000 */
.L_x_73:
        /* <DEDUP_REMOVED lines=11> */
.L_x_76:
[----:B------:R-:W-:Y:S05]  /*2ff0*/  BSYNC B1 ;  /* 0x0000000000017941 */ /* 0x000fea0003800000 */
.L_x_75:
[----:B---3--:R-:W-:Y:S01]  /*3000*/  @!P4 IMAD R11, R42, R90, R13 ;  /* 0x0000005a2a0bc224 */ /* 0x008fe200078e020d */
[----:B------:R-:W-:Y:S04]  /*3010*/  BSSY B1, `(.L_x_77) ;  /* 0x0000006000017945 */ /* 0x000fe80003800000 */
[----:B------:R3:W-:Y:S01]  /*3020*/  @!P4 STG.E.U8 desc[UR36][R6.64+0x20], R11 ;  /* 0x0000200b0600c986 */ /* 0x0007e2000c101124 */
[----:B------:R-:W-:Y:S05]  /*3030*/  @P3 BRA `(.L_x_78) ;  /* 0x00000000000c3947 */ /* 0x000fea0003800000 */
[----:B------:R-:W5:Y:S02]  /*3040*/  LDG.E.U8 R100, desc[UR36][R8.64+0x21] ;  /* 0x0000212408647981 */ /* 0x000f64000c1e1100 */
[----:B-----5:R-:W-:-:S05]  /*3050*/  PRMT R10, R100, 0x8880, RZ ;  /* 0x00008880640a7816 */ /* 0x020fca00000000ff */
[----:B------:R-:W-:-:S07]  /*3060*/  IMAD R13, R10, R91, RZ ;  /* 0x0000005b0a0d7224 */ /* 0x000fce00078e02ff */
.L_x_78:
[----:B------:R-:W-:Y:S05]  /*3070*/  BSYNC B1 ;  /* 0x0000000000017941 */ /* 0x000fea0003800000 */
.L_x_77:
[----:B------:R-:W-:Y:S01]  /*3080*/  @!P3 IMAD R43, R43, R90, R13 ;  /* 0x0000005a2b2bb224 */ /* 0x000fe200078e020d */
[----:B------:R-:W-:Y:S04]  /*3090*/  BSSY B1, `(.L_x_79) ;  /* 0x0000006000017945 */ /* 0x000fe80003800000 */
[----:B------:R0:W-:Y:S01]  /*30a0*/  @!P3 STG.E.U8 desc[UR36][R6.64+0x21], R43 ;  /* 0x0000212b0600b986 */ /* 0x0001e2000c101124 */
[----:B------:R-:W-:Y:S05]  /*30b0*/  @P5 BRA `(.L_x_80) ;  /* 0x00000000000c5947 */ /* 0x000fea0003800000 */
[----:B------:R-:W5:Y:S02]  /*30c0*/  LDG.E.U8 R100, desc[UR36][R2.64+0x28] ;  /* 0x0000282402647981 */ /* 0x000f64000c1e1100 */
[----:B-----5:R-:W-:-:S05]  /*30d0*/  PRMT R10, R100, 0x8880, RZ ;  /* 0x00008880640a7816 */ /* 0x020fca00000000ff */
[----:B------:R-:W-:-:S07]  /*30e0*/  IMAD R13, R10, R91, RZ ;  /* 0x0000005b0a0d7224 */ /* 0x000fce00078e02ff */
.L_x_80:
[----:B------:R-:W-:Y:S05]  /*30f0*/  BSYNC B1 ;  /* 0x0000000000017941 */ /* 0x000fea0003800000 */
.L_x_79:
[----:B---3--:R-:W-:Y:S01]  /*3100*/  @!P5 IMAD R11, R44, R90, R13 ;  /* 0x0000005a2c0bd224 */ /* 0x008fe200078e020d */
[----:B------:R-:W-:Y:S04]  /*3110*/  BSSY B1, `(.L_x_81) ;  /* 0x0000006000017945 */ /* 0x000fe80003800000 */
[----:B------:R3:W-:Y:S01]  /*3120*/  @!P5 STG.E.U8 desc[UR36][R4.64+0x28], R11 ;  /* 0x0000280b0400d986 */ /* 0x0007e2000c101124 */
[----:B------:R-:W-:Y:S05]  /*3130*/  @P2 BRA `(.L_x_82) ;  /* 0x00000000000c2947 */ /* 0x000fea0003800000 */
[----:B------:R-:W5:Y:S02]  /*3140*/  LDG.E.U8 R100, desc[UR36][R2.64+0x29] ;  /* 0x0000292402647981 */ /* 0x000f64000c1e1100 */
[----:B-----5:R-:W-:-:S05]  /*3150*/  PRMT R10, R100, 0x8880, RZ ;  /* 0x00008880640a7816 */ /* 0x020fca00000000ff */
[----:B------:R-:W-:-:S07]  /*3160*/  IMAD R13, R10, R91, RZ ;  /* 0x0000005b0a0d7224 */ /* 0x000fce00078e02ff */
.L_x_82:
[----:B------:R-:W-:Y:S05]  /*3170*/  BSYNC B1 ;  /* 0x0000000000017941 */ /* 0x000fea0003800000 */
.L_x_81:
        /* <DEDUP_REMOVED lines=11> */
.L_x_84:
[----:B------:R-:W-:Y:S05]  /*3230*/  BSYNC B1 ;  /* 0x0000000000017941 */ /* 0x000fea0003800000 */
.L_x_83:
[----:B---3--:R-:W-:Y:S01]  /*3240*/  @!P4 IMAD R11, R46, R90, R13 ;  /* 0x0000005a2e0bc224 */ /* 0x008fe200078e020d */
[----:B------:R-:W-:Y:S04]  /*3250*/  BSSY B1, `(.L_x_85) ;  /* 0x0000006000017945 */ /* 0x000fe80003800000 */
[----:B------:R3:W-:Y:S01]  /*3260*/  @!P4 STG.E.U8 desc[UR36][R6.64+0x28], R11 ;  /* 0x0000280b0600c986 */ /* 0x0007e2000c101124 */
[----:B------:R-:W-:Y:S05]  /*3270*/  @P3 BRA `(.L_x_86) ;  /* 0x00000000000c3947 */ /* 0x000fea0003800000 */
[----:B------:R-:W5:Y:S02]  /*3280*/  LDG.E.U8 R100, desc[UR36][R8.64+0x29] ;  /* 0x0000292408647981 */ /* 0x000f64000c1e1100 */
[----:B-----5:R-:W-:-:S05]  /*3290*/  PRMT R10, R100, 0x8880, RZ ;  /* 0x00008880640a7816 */ /* 0x020fca00000000ff */
[----:B------:R-:W-:-:S07]  /*32a0*/  IMAD R13, R10, R91, RZ ;  /* 0x0000005b0a0d7224 */ /* 0x000fce00078e02ff */
.L_x_86:
[----:B------:R-:W-:Y:S05]  /*32b0*/  BSYNC B1 ;  /* 0x0000000000017941 */ /* 0x000fea0003800000 */
.L_x_85:
[----:B------:R-:W-:Y:S01]  /*32c0*/  @!P3 IMAD R47, R47, R90, R13 ;  /* 0x0000005a2f2fb224 */ /* 0x000fe200078e020d */
[----:B------:R-:W-:Y:S04]  /*32d0*/  BSSY B1, `(.L_x_87) ;  /* 0x0000006000017945 */ /* 0x000fe80003800000 */
[----:B------:R0:W-:Y:S01]  /*32e0*/  @!P3 STG.E.U8 desc[UR36][R6.64+0x29], R47 ;  /* 0x0000292f0600b986 */ /* 0x0001e2000c101124 */
[----:B------:R-:W-:Y:S05]  /*32f0*/  @P5 BRA `(.L_x_88) ;  /* 0x00000000000c5947 */ /* 0x000fea0003800000 */
[----:B------:R-:W5:Y:S02]  /*3300*/  LDG.E.U8 R100, desc[UR36][R2.64+0x30] ;  /* 0x0000302402647981 */ /* 0x000f64000c1e1100 */
[----:B-----5:R-:W-:-:S05]  /*3310*/  PRMT R10, R100, 0x8880, RZ ;  /* 0x00008880640a7816 */ /* 0x020fca00000000ff */
[----:B------:R-:W-:-:S07]  /*3320*/  IMAD R13, R10, R91, RZ ;  /* 0x0000005b0a0d7224 */ /* 0x000fce00078e02ff */
.L_x_88:
[----:B------:R-:W-:Y:S05]  /*3330*/  BSYNC B1 ;  /* 0x0000000000017941 */ /* 0x000fea0003800000 */
.L_x_87:
[----:B---3--:R-:W-:Y:S01]  /*3340*/  @!P5 IMAD R11, R48, R90, R13 ;  /* 0x0000005a300bd224 */ /* 0x008fe200078e020d */
[----:B------:R-:W-:Y:S04]  /*3350*/  BSSY B1, `(.L_x_89) ;  /* 0x0000006000017945 */ /* 0x000fe80003800000 */
[----:B------:R3:W-:Y:S01]  /*3360*/  @!P5 STG.E.U8 desc[UR36][R4.64+0x30], R11 ;  /* 0x0000300b0400d986 */ /* 0x0007e2000c101124 */
[----:B------:R-:W-:Y:S05]  /*3370*/  @P2 BRA `(.L_x_90) ;  /* 0x00000000000c2947 */ /* 0x000fea0003800000 */
[----:B------:R-:W5:Y:S02]  /*3380*/  LDG.E.U8 R100, desc[UR36][R2.64+0x31] ;  /* 0x0000312402647981 */ /* 0x000f64000c1e1100 */
[----:B-----5:R-:W-:-:S05]  /*3390*/  PRMT R10, R100, 0x8880, RZ ;  /* 0x00008880640a7816 */ /* 0x020fca00000000ff */
[----:B------:R-:W-:-:S07]  /*33a0*/  IMAD R13, R10, R91, RZ ;  /* 0x0000005b0a0d7224 */ /* 0x000fce00078e02ff */
.L_x_90:
[----:B------:R-:W-:Y:S05]  /*33b0*/  BSYNC B1 ;  /* 0x0000000000017941 */ /* 0x000fea0003800000 */
.L_x_89:
        /* <DEDUP_REMOVED lines=11> */
.L_x_92:
[----:B------:R-:W-:Y:S05]  /*3470*/  BSYNC B1 ;  /* 0x0000000000017941 */ /* 0x000fea0003800000 */
.L_x_91:
[----:B---3--:R-:W-:Y:S01]  /*3480*/  @!P4 IMAD R11, R50, R90, R13 ;  /* 0x0000005a320bc224 */ /* 0x008fe200078e020d */
[----:B------:R-:W-:Y:S04]  /*3490*/  BSSY B1, `(.L_x_93) ;  /* 0x0000006000017945 */ /* 0x000fe80003800000 */
[----:B------:R3:W-:Y:S01]  /*34a0*/  @!P4 STG.E.U8 desc[UR36][R6.64+0x30], R11 ;  /* 0x0000300b0600c986 */ /* 0x0007e2000c101124 */
[----:B------:R-:W-:Y:S05]  /*34b0*/  @P3 BRA `(.L_x_94) ;  /* 0x00000000000c3947 */ /* 0x000fea0003800000 */
[----:B------:R-:W5:Y:S02]  /*34c0*/  LDG.E.U8 R100, desc[UR36][R8.64+0x31] ;  /* 0x0000312408647981 */ /* 0x000f64000c1e1100 */
[----:B-----5:R-:W-:-:S05]  /*34d0*/  PRMT R10, R100, 0x8880, RZ ;  /* 0x00008880640a7816 */ /* 0x020fca00000000ff */
[----:B------:R-:W-:-:S07]  /*34e0*/  IMAD R13, R10, R91, RZ ;  /* 0x0000005b0a0d7224 */ /* 0x000fce00078e02ff */
.L_x_94:
[----:B------:R-:W-:Y:S05]  /*34f0*/  BSYNC B1 ;  /* 0x0000000000017941 */ /* 0x000fea0003800000 */
.L_x_93:
[----:B------:R-:W-:Y:S01]  /*3500*/  @!P3 IMAD R51, R51, R90, R13 ;  /* 0x0000005a3333b224 */ /* 0x000fe200078e020d */
[----:B------:R-:W-:Y:S04]  /*3510*/  BSSY B1, `(.L_x_95) ;  /* 0x0000006000017945 */ /* 0x000fe80003800000 */
[----:B------:R0:W-:Y:S01]  /*3520*/  @!P3 STG.E.U8 desc[UR36][R6.64+0x31], R51 ;  /* 0x000031330600b986 */ /* 0x0001e2000c101124 */
[----:B------:R-:W-:Y:S05]  /*3530*/  @P5 BRA `(.L_x_96) ;  /* 0x00000000000c5947 */ /* 0x000fea0003800000 */
[----:B------:R-:W5:Y:S02]  /*3540*/  LDG.E.U8 R100, desc[UR36][R2.64+0x38] ;  /* 0x0000382402647981 */ /* 0x000f64000c1e1100 */
[----:B-----5:R-:W-:-:S05]  /*3550*/  PRMT R10, R100, 0x8880, RZ ;  /* 0x00008880640a7816 */ /* 0x020fca00000000ff */
[----:B------:R-:W-:-:S07]  /*3560*/  IMAD R13, R10, R91, RZ ;  /* 0x0000005b0a0d7224 */ /* 0x000fce00078e02ff */
.L_x_96:
[----:B------:R-:W-:Y:S05]  /*3570*/  BSYNC B1 ;  /* 0x0000000000017941 */ /* 0x000fea0003800000 */
.L_x_95:
[----:B---3--:R-:W-:Y:S01]  /*3580*/  @!P5 IMAD R11, R52, R90, R13 ;  /* 0x0000005a340bd224 */ /* 0x008fe200078e020d */
[----:B------:R-:W-:Y:S04]  /*3590*/  BSSY B1, `(.L_x_97) ;  /* 0x0000006000017945 */ /* 0x000fe80003800000 */
[----:B------:R3:W-:Y:S01]  /*35a0*/  @!P5 STG.E.U8 desc[UR36][R4.64+0x38], R11 ;  /* 0x0000380b0400d986 */ /* 0x0007e2000c101124 */
[----:B------:R-:W-:Y:S05]  /*35b0*/  @P2 BRA `(.L_x_98) ;  /* 0x00000000000c2947 */ /* 0x000fea0003800000 */
[----:B------:R-:W5:Y:S02]  /*35c0*/  LDG.E.U8 R100, desc[UR36][R2.64+0x39] ;  /* 0x0000392402647981 */ /* 0x000f64000c1e1100 */
[----:B-----5:R-:W-:-:S05]  /*35d0*/  PRMT R10, R100, 0x8880, RZ ;  /* 0x00008880640a7816 */ /* 0x020fca00000000ff */
[----:B------:R-:W-:-:S07]  /*35e0*/  IMAD R13, R10, R91, RZ ;  /* 0x0000005b0a0d7224 */ /* 0x000fce00078e02ff */
.L_x_98:
[----:B------:R-:W-:Y:S05]  /*35f0*/  BSYNC B1 ;  /* 0x0000000000017941 */ /* 0x000fea0003800000 */
.L_x_97:
        /* <DEDUP_REMOVED lines=11> */
.L_x_100:
[----:B------:R-:W-:Y:S05]  /*36b0*/  BSYNC B1 ;  /* 0x0000000000017941 */ /* 0x000fea0003800000 */
.L_x_99:
[----:B---3--:R-:W-:Y:S01]  /*36c0*/  @!P4 IMAD R11, R54, R90, R13 ;  /* 0x0000005a360bc224 */ /* 0x008fe200078e020d */
[----:B------:R-:W-:Y:S04]  /*36d0*/  BSSY B1, `(.L_x_101) ;  /* 0x0000006000017945 */ /* 0x000fe80003800000 */
[----:B------:R3:W-:Y:S01]  /*36e0*/  @!P4 STG.E.U8 desc[UR36][R6.64+0x38], R11 ;  /* 0x0000380b0600c986 */ /* 0x0007e2000c101124 */
[----:B------:R-:W-:Y:S05]  /*36f0*/  @P3 BRA `(.L_x_102) ;  /* 0x00000000000c3947 */ /* 0x000fea0003800000 */
[----:B------:R-:W5:Y:S02]  /*3700*/  LDG.E.U8 R100, desc[UR36][R8.64+0x39] ;  /* 0x0000392408647981 */ /* 0x000f64000c1e1100 */
[----:B-----5:R-:W-:-:S05]  /*3710*/  PRMT R10, R100, 0x8880, RZ ;  /* 0x00008880640a7816 */ /* 0x020fca00000000ff */
[----:B------:R-:W-:-:S07]  /*3720*/  IMAD R13, R10, R91, RZ ;  /* 0x0000005b0a0d7224 */ /* 0x000fce00078e02ff */
.L_x_102:
[----:B------:R-:W-:Y:S05]  /*3730*/  BSYNC B1 ;  /* 0x0000000000017941 */ /* 0x000fea0003800000 */
.L_x_101:
[----:B------:R-:W-:Y:S01]  /*3740*/  @!P3 IMAD R55, R55, R90, R13 ;  /* 0x0000005a3737b224 */ /* 0x000fe200078e020d */
[----:B------:R-:W-:Y:S04]  /*3750*/  BSSY B1, `(.L_x_103) ;  /* 0x0000006000017945 */ /* 0x000fe80003800000 */
[----:B------:R0:W-:Y:S01]  /*3760*/  @!P3 STG.E.U8 desc[UR36][R6.64+0x39], R55 ;  /* 0x000039370600b986 */ /* 0x0001e2000c101124 */
[----:B------:R-:W-:Y:S05]  /*3770*/  @P5 BRA `(.L_x_104) ;  /* 0x00000000000c5947 */ /* 0x000fea0003800000 */
[----:B------:R-:W5:Y:S02]  /*3780*/  LDG.E.U8 R100, desc[UR36][R2.64+0x40] ;  /* 0x0000402402647981 */ /* 0x000f64000c1e1100 */
[----:B-----5:R-:W-:-:S05]  /*3790*/  PRMT R10, R100, 0x8880, RZ ;  /* 0x00008880640a7816 */ /* 0x020fca00000000ff */
[----:B------:R-:W-:-:S07]  /*37a0*/  IMAD R13, R10, R91, RZ ;  /* 0x0000005b0a0d7224 */ /* 0x000fce00078e02ff */
.L_x_104:
[----:B------:R-:W-:Y:S05]  /*37b0*/  BSYNC B1 ;  /* 0x0000000000017941 */ /* 0x000fea0003800000 */
.L_x_103:
[----:B---3--:R-:W-:Y:S01]  /*37c0*/  @!P5 IMAD R11, R56, R90, R13 ;  /* 0x0000005a380bd224 */ /* 0x008fe200078e020d */
[----:B------:R-:W-:Y:S04]  /*37d0*/  BSSY B1, `(.L_x_105) ;  /* 0x0000006000017945 */ /* 0x000fe80003800000 */
[----:B------:R3:W-:Y:S01]  /*37e0*/  @!P5 STG.E.U8 desc[UR36][R4.64+0x40], R11 ;  /* 0x0000400b0400d986 */ /* 0x0007e2000c101124 */
[----:B------:R-:W-:Y:S05]  /*37f0*/  @P2 BRA `(.L_x_106) ;  /* 0x00000000000c2947 */ /* 0x000fea0003800000 */
[----:B------:R-:W5:Y:S02]  /*3800*/  LDG.E.U8 R100, desc[UR36][R2.64+0x41] ;  /* 0x0000412402647981 */ /* 0x000f64000c1e1100 */
[----:B-----5:R-:W-:-:S05]  /*3810*/  PRMT R10, R100, 0x8880, RZ ;  /* 0x00008880640a7816 */ /* 0x020fca00000000ff */
[----:B------:R-:W-:-:S07]  /*3820*/  IMAD R13, R10, R91, RZ ;  /* 0x0000005b0a0d7224 */ /* 0x000fce00078e02ff */
.L_x_106:
[----:B------:R-:W-:Y:S05]  /*3830*/  BSYNC B1 ;  /* 0x0000000000017941 */ /* 0x000fea0003800000 */
.L_x_105:
        /* <DEDUP_REMOVED lines=11> */
.L_x_108:
[----:B------:R-:W-:Y:S05]  /*38f0*/  BSYNC B1 ;  /* 0x0000000000017941 */ /* 0x000fea0003800000 */
.L_x_107:
[----:B---3--:R-:W-:Y:S01]  /*3900*/  @!P4 IMAD R11, R58, R90, R13 ;  /* 0x0000005a3a0bc224 */ /* 0x008fe200078e020d */
[----:B------:R-:W-:Y:S04]  /*3910*/  BSSY B1, `(.L_x_109) ;  /* 0x0000006000017945 */ /* 0x000fe80003800000 */
[----:B------:R3:W-:Y:S01]  /*3920*/  @!P4 STG.E.U8 desc[UR36][R6.64+0x40], R11 ;  /* 0x0000400b0600c986 */ /* 0x0007e2000c101124 */
[----:B------:R-:W-:Y:S05]  /*3930*/  @P3 BRA `(.L_x_110) ;  /* 0x00000000000c3947 */ /* 0x000fea0003800000 */
[----:B------:R-:W5:Y:S02]  /*3940*/  LDG.E.U8 R100, desc[UR36][R8.64+0x41] ;  /* 0x0000412408647981 */ /* 0x000f64000c1e1100 */
[----:B-----5:R-:W-:-:S05]  /*3950*/  PRMT R10, R100, 0x8880, RZ ;  /* 0x00008880640a7816 */ /* 0x020fca00000000ff */
[----:B------:R-:W-:-:S07]  /*3960*/  IMAD R13, R10, R91, RZ ;  /* 0x0000005b0a0d7224 */ /* 0x000fce00078e02ff */
.L_x_110:
[----:B------:R-:W-:Y:S05]  /*3970*/  BSYNC B1 ;  /* 0x0000000000017941 */ /* 0x000fea0003800000 */
.L_x_109:
[----:B------:R-:W-:Y:S01]  /*3980*/  @!P3 IMAD R59, R59, R90, R13 ;  /* 0x0000005a3b3bb224 */ /* 0x000fe200078e020d */
[----:B------:R-:W-:Y:S04]  /*3990*/  BSSY B1, `(.L_x_111) ;  /* 0x0000006000017945 */ /* 0x000fe80003800000 */
[----:B------:R0:W-:Y:S01]  /*39a0*/  @!P3 STG.E.U8 desc[UR36][R6.64+0x41], R59 ;  /* 0x0000413b0600b986 */ /* 0x0001e2000c101124 */
[----:B------:R-:W-:Y:S05]  /*39b0*/  @P5 BRA `(.L_x_112) ;  /* 0x00000000000c5947 */ /* 0x000fea0003800000 */
[----:B------:R-:W5:Y:S02]  /*39c0*/  LDG.E.U8 R100, desc[UR36][R2.64+0x48] ;  /* 0x0000482402647981 */ /* 0x000f64000c1e1100 */
[----:B-----5:R-:W-:-:S05]  /*39d0*/  PRMT R10, R100, 0x8880, RZ ;  /* 0x00008880640a7816 */ /* 0x020fca00000000ff */
[----:B------:R-:W-:-:S07]  /*39e0*/  IMAD R13, R10, R91, RZ ;  /* 0x0000005b0a0d7224 */ /* 0x000fce00078e02ff */
.L_x_112:
[----:B------:R-:W-:Y:S05]  /*39f0*/  BSYNC B1 ;  /* 0x0000000000017941 */ /* 0x000fea0003800000 */
.L_x_111:
[----:B---3--:R-:W-:Y:S01]  /*3a00*/  @!P5 IMAD R11, R60, R90, R13 ;  /* 0x0000005a3c0bd224 */ /* 0x008fe200078e020d */
[----:B------:R-:W-:Y:S04]  /*3a10*/  BSSY B1, `(.L_x_113) ;  /* 0x0000006000017945 */ /* 0x000fe80003800000 */
[----:B------:R3:W-:Y:S01]  /*3a20*/  @!P5 STG.E.U8 desc[UR36][R4.64+0x48], R11 ;  /* 0x0000480b0400d986 */ /* 0x0007e2000c101124 */
[----:B------:R-:W-:Y:S05]  /*3a30*/  @P2 BRA `(.L_x_114) ;  /* 0x00000000000c2947 */ /* 0x000fea0003800000 */
[----:B------:R-:W5:Y:S02]  /*3a40*/  LDG.E.U8 R100, desc[UR36][R2.64+0x49] ;  /* 0x0000492402647981 */ /* 0x000f64000c1e1100 */
[----:B-----5:R-:W-:-:S05]  /*3a50*/  PRMT R10, R100, 0x8880, RZ ;  /* 0x00008880640a7816 */ /* 0x020fca00000000ff */
[----:B------:R-:W-:-:S07]  /*3a60*/  IMAD R13, R10, R91, RZ ;  /* 0x0000005b0a0d7224 */ /* 0x000fce00078e02ff */
.L_x_114:
[----:B------:R-:W-:Y:S05]  /*3a70*/  BSYNC B1 ;  /* 0x0000000000017941 */ /* 0x000fea0003800000 */
.L_x_113:
        /* <DEDUP_REMOVED lines=11> */
.L_x_116:
[----:B------:R-:W-:Y:S05]  /*3b30*/  BSYNC B1 ;  /* 0x0000000000017941 */ /* 0x000fea0003800000 */
.L_x_115:
[----:B---3--:R-:W-:Y:S01]  /*3b40*/  @!P4 IMAD R11, R62, R90, R13 ;  /* 0x0000005a3e0bc224 */ /* 0x008fe200078e020d */
[----:B------:R-:W-:Y:S04]  /*3b50*/  BSSY B1, `(.L_x_117) ;  /* 0x0000006000017945 */ /* 0x000fe80003800000 */
[----:B------:R3:W-:Y:S01]  /*3b60*/  @!P4 STG.E.U8 desc[UR36][R6.64+0x48], R11 ;  /* 0x0000480b0600c986 */ /* 0x0007e2000c101124 */
[----:B------:R-:W-:Y:S05]  /*3b70*/  @P3 BRA `(.L_x_118) ;  /* 0x00000000000c3947 */ /* 0x000fea0003800000 */
[----:B------:R-:W5:Y:S02]  /*3b80*/  LDG.E.U8 R100, desc[UR36][R8.64+0x49] ;  /* 0x0000492408647981 */ /* 0x000f64000c1e1100 */
[----:B-----5:R-:W-:-:S05]  /*3b90*/  PRMT R10, R100, 0x8880, RZ ;  /* 0x00008880640a7816 */ /* 0x020fca00000000ff */
[----:B------:R-:W-:-:S07]  /*3ba0*/  IMAD R13, R10, R91, RZ ;  /* 0x0000005b0a0d7224 */ /* 0x000fce00078e02ff */
.L_x_118:
[----:B------:R-:W-:Y:S05]  /*3bb0*/  BSYNC B1 ;  /* 0x0000000000017941 */ /* 0x000fea0003800000 */
.L_x_117:
[----:B------:R-:W-:Y:S01]  /*3bc0*/  @!P3 IMAD R63, R63, R90, R13 ;  /* 0x0000005a3f3fb224 */ /* 0x000fe200078e020d */
[----:B------:R-:W-:Y:S04]  /*3bd0*/  BSSY B1, `(.L_x_119) ;  /* 0x0000006000017945 */ /* 0x000fe80003800000 */
[----:B------:R0:W-:Y:S01]  /*3be0*/  @!P3 STG.E.U8 desc[UR36][R6.64+0x49], R63 ;  /* 0x0000493f0600b986 */ /* 0x0001e2000c101124 */
[----:B------:R-:W-:Y:S05]  /*3bf0*/  @P5 BRA `(.L_x_120) ;  /* 0x00000000000c5947 */ /* 0x000fea0003800000 */
[----:B------:R-:W5:Y:S02]  /*3c00*/  LDG.E.U8 R100, desc[UR36][R2.64+0x50] ;  /* 0x0000502402647981 */ /* 0x000f64000c1e1100 */
[----:B-----5:R-:W-:-:S05]  /*3c10*/  PRMT R10, R100, 0x8880, RZ ;  /* 0x00008880640a7816 */ /* 0x020fca00000000ff */
[----:B------:R-:W-:-:S07]  /*3c20*/  IMAD R13, R10, R91, RZ ;  /* 0x0000005b0a0d7224 */ /* 0x000fce00078e02ff */
.L_x_120:
[----:B------:R-:W-:Y:S05]  /*3c30*/  BSYNC B1 ;  /* 0x0000000000017941 */ /* 0x000fea0003800000 */
.L_x_119:
[----:B---3--:R-:W-:Y:S01]  /*3c40*/  @!P5 IMAD R11, R64, R90, R13 ;  /* 0x0000005a400bd224 */ /* 0x008fe200078e020d */
[----:B------:R-:W-:Y:S04]  /*3c50*/  BSSY B1, `(.L_x_121) ;  /* 0x0000006000017945 */ /* 0x000fe80003800000 */
[----:B------:R3:W-:Y:S01]  /*3c60*/  @!P5 STG.E.U8 desc[UR36][R4.64+0x50], R11 ;  /* 0x0000500b0400d986 */ /* 0x0007e2000c101124 */
[----:B------:R-:W-:Y:S05]  /*3c70*/  @P2 BRA `(.L_x_122) ;  /* 0x00000000000c2947 */ /* 0x000fea0003800000 */
[----:B------:R-:W5:Y:S02]  /*3c80*/  LDG.E.U8 R100, desc[UR36][R2.64+0x51] ;  /* 0x0000512402647981 */ /* 0x000f64000c1e1100 */
[----:B-----5:R-:W-:-:S05]  /*3c90*/  PRMT R10, R100, 0x8880, RZ ;  /* 0x00008880640a7816 */ /* 0x020fca00000000ff */
[----:B------:R-:W-:-:S07]  /*3ca0*/  IMAD R13, R10, R91, RZ ;  /* 0x0000005b0a0d7224 */ /* 0x000fce00078e02ff */
.L_x_122:
[----:B------:R-:W-:Y:S05]  /*3cb0*/  BSYNC B1 ;  /* 0x0000000000017941 */ /* 0x000fea0003800000 */
.L_x_121:
        /* <DEDUP_REMOVED lines=11> */
.L_x_124:
[----:B------:R-:W-:Y:S05]  /*3d70*/  BSYNC B1 ;  /* 0x0000000000017941 */ /* 0x000fea0003800000 */
.L_x_123:
[----:B---3--:R-:W-:Y:S01]  /*3d80*/  @!P4 IMAD R11, R66, R90, R13 ;  /* 0x0000005a420bc224 */ /* 0x008fe200078e020d */
[----:B------:R-:W-:Y:S04]  /*3d90*/  BSSY B1, `(.L_x_125) ;  /* 0x0000006000017945 */ /* 0x000fe80003800000 */
[----:B------:R3:W-:Y:S01]  /*3da0*/  @!P4 STG.E.U8 desc[UR36][R6.64+0x50], R11 ;  /* 0x0000500b0600c986 */ /* 0x0007e2000c101124 */
[----:B------:R-:W-:Y:S05]  /*3db0*/  @P3 BRA `(.L_x_126) ;  /* 0x00000000000c3947 */ /* 0x000fea0003800000 */
[----:B------:R-:W5:Y:S02]  /*3dc0*/  LDG.E.U8 R100, desc[UR36][R8.64+0x51] ;  /* 0x0000512408647981 */ /* 0x000f64000c1e1100 */
[----:B-----5:R-:W-:-:S05]  /*3dd0*/  PRMT R10, R100, 0x8880, RZ ;  /* 0x00008880640a7816 */ /* 0x020fca00000000ff */
[----:B------:R-:W-:-:S07]  /*3de0*/  IMAD R13, R10, R91, RZ ;  /* 0x0000005b0a0d7224 */ /* 0x000fce00078e02ff */
.L_x_126:
[----:B------:R-:W-:Y:S05]  /*3df0*/  BSYNC B1 ;  /* 0x0000000000017941 */ /* 0x000fea0003800000 */
.L_x_125:
[----:B------:R-:W-:Y:S01]  /*3e00*/  @!P3 IMAD R67, R67, R90, R13 ;  /* 0x0000005a4343b224 */ /* 0x000fe200078e020d */
[----:B------:R-:W-:Y:S04]  /*3e10*/  BSSY B1, `(.L_x_127) ;  /* 0x0000006000017945 */ /* 0x000fe80003800000 */
[----:B------:R0:W-:Y:S01]  /*3e20*/  @!P3 STG.E.U8 desc[UR36][R6.64+0x51], R67 ;  /* 0x000051430600b986 */ /* 0x0001e2000c101124 */
[----:B------:R-:W-:Y:S05]  /*3e30*/  @P5 BRA `(.L_x_128) ;  /* 0x00000000000c5947 */ /* 0x000fea0003800000 */
[----:B------:R-:W5:Y:S02]  /*3e40*/  LDG.E.U8 R100, desc[UR36][R2.64+0x58] ;  /* 0x0000582402647981 */ /* 0x000f64000c1e1100 */
[----:B-----5:R-:W-:-:S05]  /*3e50*/  PRMT R10, R100, 0x8880, RZ ;  /* 0x00008880640a7816 */ /* 0x020fca00000000ff */
[----:B------:R-:W-:-:S07]  /*3e60*/  IMAD R13, R10, R91, RZ ;  /* 0x0000005b0a0d7224 */ /* 0x000fce00078e02ff */
.L_x_128:
[----:B------:R-:W-:Y:S05]  /*3e70*/  BSYNC B1 ;  /* 0x0000000000017941 */ /* 0x000fea0003800000 */
.L_x_127:
[----:B---3--:R-:W-:Y:S01]  /*3e80*/  @!P5 IMAD R11, R68, R90, R13 ;  /* 0x0000005a440bd224 */ /* 0x008fe200078e020d */
[----:B------:R-:W-:Y:S04]  /*3e90*/  BSSY B1, `(.L_x_129) ;  /* 0x0000006000017945 */ /* 0x000fe80003800000 */
[----:B------:R3:W-:Y:S01]  /*3ea0*/  @!P5 STG.E.U8 desc[UR36][R4.64+0x58], R11 ;  /* 0x0000580b0400d986 */ /* 0x0007e2000c101124 */
[----:B------:R-:W-:Y:S05]  /*3eb0*/  @P2 BRA `(.L_x_130) ;  /* 0x00000000000c2947 */ /* 0x000fea0003800000 */
[----:B------:R-:W5:Y:S02]  /*3ec0*/  LDG.E.U8 R100, desc[UR36][R2.64+0x59] ;  /* 0x0000592402647981 */ /* 0x000f64000c1e1100 */
[----:B-----5:R-:W-:-:S05]  /*3ed0*/  PRMT R10, R100, 0x8880, RZ ;  /* 0x00008880640a7816 */ /* 0x020fca00000000ff */
[----:B------:R-:W-:-:S07]  /*3ee0*/  IMAD R13, R10, R91, RZ ;  /* 0x0000005b0a0d7224 */ /* 0x000fce00078e02ff */
.L_x_130:
[----:B------:R-:W-:Y:S05]  /*3ef0*/  BSYNC B1 ;  /* 0x0000000000017941 */ /* 0x000fea0003800000 */
.L_x_129:
        /* <DEDUP_REMOVED lines=11> */
.L_x_132:
[----:B------:R-:W-:Y:S05]  /*3fb0*/  BSYNC B1 ;  /* 0x0000000000017941 */ /* 0x000fea0003800000 */
.L_x_131:
[----:B---3--:R-:W-:Y:S01]  /*3fc0*/  @!P4 IMAD R11, R70, R90, R13 ;  /* 0x0000005a460bc224 */ /* 0x008fe200078e020d */
[----:B------:R-:W-:Y:S04]  /*3fd0*/  BSSY B1, `(.L_x_133) ;  /* 0x0000006000017945 */ /* 0x000fe80003800000 */
[----:B------:R3:W-:Y:S01]  /*3fe0*/  @!P4 STG.E.U8 desc[UR36][R6.64+0x58], R11 ;  /* 0x0000580b0600c986 */ /* 0x0007e2000c101124 */
[----:B------:R-:W-:Y:S05]  /*3ff0*/  @P3 BRA `(.L_x_134) ;  /* 0x00000000000c3947 */ /* 0x000fea0003800000 */
[----:B------:R-:W5:Y:S02]  /*4000*/  LDG.E.U8 R100, desc[UR36][R8.64+0x59] ;  /* 0x0000592408647981 */ /* 0x000f64000c1e1100 */
[----:B-----5:R-:W-:-:S05]  /*4010*/  PRMT R10, R100, 0x8880, RZ ;  /* 0x00008880640a7816 */ /* 0x020fca00000000ff */
[----:B------:R-:W-:-:S07]  /*4020*/  IMAD R13, R10, R91, RZ ;  /* 0x0000005b0a0d7224 */ /* 0x000fce00078e02ff */
.L_x_134:
[----:B------:R-:W-:Y:S05]  /*4030*/  BSYNC B1 ;  /* 0x0000000000017941 */ /* 0x000fea0003800000 */
.L_x_133:
[----:B------:R-:W-:Y:S01]  /*4040*/  @!P3 IMAD R71, R71, R90, R13 ;  /* 0x0000005a4747b224 */ /* 0x000fe200078e020d */
[----:B------:R-:W-:Y:S04]  /*4050*/  BSSY B1, `(.L_x_135) ;  /* 0x0000006000017945 */ /* 0x000fe80003800000 */
[----:B------:R0:W-:Y:S01]  /*4060*/  @!P3 STG.E.U8 desc[UR36][R6.64+0x59], R71 ;  /* 0x000059470600b986 */ /* 0x0001e2000c101124 */
[----:B------:R-:W-:Y:S05]  /*4070*/  @P5 BRA `(.L_x_136) ;  /* 0x00000000000c5947 */ /* 0x000fea0003800000 */
[----:B------:R-:W5:Y:S02]  /*4080*/  LDG.E.U8 R100, desc[UR36][R2.64+0x60] ;  /* 0x0000602402647981 */ /* 0x000f64000c1e1100 */
[----:B-----5:R-:W-:-:S05]  /*4090*/  PRMT R10, R100, 0x8880, RZ ;  /* 0x00008880640a7816 */ /* 0x020fca00000000ff */
[----:B------:R-:W-:-:S07]  /*40a0*/  IMAD R13, R10, R91, RZ ;  /* 0x0000005b0a0d7224 */ /* 0x000fce00078e02ff */
.L_x_136:
[----:B------:R-:W-:Y:S05]  /*40b0*/  BSYNC B1 ;  /* 0x0000000000017941 */ /* 0x000fea0003800000 */
.L_x_135:
[----:B---3--:R-:W-:Y:S01]  /*40c0*/  @!P5 IMAD R11, R72, R90, R13 ;  /* 0x0000005a480bd224 */ /* 0x008fe200078e020d */
[----:B------:R-:W-:Y:S04]  /*40d0*/  BSSY B1, `(.L_x_137) ;  /* 0x0000006000017945 */ /* 0x000fe80003800000 */
[----:B------:R3:W-:Y:S01]  /*40e0*/  @!P5 STG.E.U8 desc[UR36][R4.64+0x60], R11 ;  /* 0x0000600b0400d986 */ /* 0x0007e2000c101124 */
[----:B------:R-:W-:Y:S05]  /*40f0*/  @P2 BRA `(.L_x_138) ;  /* 0x00000000000c2947 */ /* 0x000fea0003800000 */
[----:B------:R-:W5:Y:S02]  /*4100*/  LDG.E.U8 R100, desc[UR36][R2.64+0x61] ;  /* 0x0000612402647981 */ /* 0x000f64000c1e1100 */
[----:B-----5:R-:W-:-:S05]  /*4110*/  PRMT R10, R100, 0x8880, RZ ;  /* 0x00008880640a7816 */ /* 0x020fca00000000ff */
[----:B------:R-:W-:-:S07]  /*4120*/  IMAD R13, R10, R91, RZ ;  /* 0x0000005b0a0d7224 */ /* 0x000fce00078e02ff */
.L_x_138:
[----:B------:R-:W-:Y:S05]  /*4130*/  BSYNC B1 ;  /* 0x0000000000017941 */ /* 0x000fea0003800000 */
.L_x_137:
        /* <DEDUP_REMOVED lines=11> */
.L_x_140:
[----:B------:R-:W-:Y:S05]  /*41f0*/  BSYNC B1 ;  /* 0x0000000000017941 */ /* 0x000fea0003800000 */
.L_x_139:
[----:B---3--:R-:W-:Y:S01]  /*4200*/  @!P4 IMAD R11, R74, R90, R13 ;  /* 0x0000005a4a0bc224 */ /* 0x008fe200078e020d */
[----:B------:R-:W-:Y:S04]  /*4210*/  BSSY B1, `(.L_x_141) ;  /* 0x0000006000017945 */ /* 0x000fe80003800000 */
[----:B------:R3:W-:Y:S01]  /*4220*/  @!P4 STG.E.U8 desc[UR36][R6.64+0x60], R11 ;  /* 0x0000600b0600c986 */ /* 0x0007e2000c101124 */
[----:B------:R-:W-:Y:S05]  /*4230*/  @P3 BRA `(.L_x_142) ;  /* 0x00000000000c3947 */ /* 0x000fea0003800000 */
[----:B------:R-:W5:Y:S02]  /*4240*/  LDG.E.U8 R100, desc[UR36][R8.64+0x61] ;  /* 0x0000612408647981 */ /* 0x000f64000c1e1100 */
[----:B-----5:R-:W-:-:S05]  /*4250*/  PRMT R10, R100, 0x8880, RZ ;  /* 0x00008880640a7816 */ /* 0x020fca00000000ff */
[----:B------:R-:W-:-:S07]  /*4260*/  IMAD R13, R10, R91, RZ ;  /* 0x0000005b0a0d7224 */ /* 0x000fce00078e02ff */
.L_x_142:
[----:B------:R-:W-:Y:S05]  /*4270*/  BSYNC B1 ;  /* 0x0000000000017941 */ /* 0x000fea0003800000 */
.L_x_141:
[----:B------:R-:W-:Y:S01]  /*4280*/  @!P3 IMAD R75, R75, R90, R13 ;  /* 0x0000005a4b4bb224 */ /* 0x000fe200078e020d */
[----:B------:R-:W-:Y:S04]  /*4290*/  BSSY B1, `(.L_x_143) ;  /* 0x0000006000017945 */ /* 0x000fe80003800000 */
[----:B------:R0:W-:Y:S01]  /*42a0*/  @!P3 STG.E.U8 desc[UR36][R6.64+0x61], R75 ;  /* 0x0000614b0600b986 */ /* 0x0001e2000c101124 */
[----:B------:R-:W-:Y:S05]  /*42b0*/  @P5 BRA `(.L_x_144) ;  /* 0x00000000000c5947 */ /* 0x000fea0003800000 */
[----:B------:R-:W5:Y:S02]  /*42c0*/  LDG.E.U8 R100, desc[UR36][R2.64+0x68] ;  /* 0x0000682402647981 */ /* 0x000f64000c1e1100 */
[----:B-----5:R-:W-:-:S05]  /*42d0*/  PRMT R10, R100, 0x8880, RZ ;  /* 0x00008880640a7816 */ /* 0x020fca00000000ff */
[----:B------:R-:W-:-:S07]  /*42e0*/  IMAD R13, R10, R91, RZ ;  /* 0x0000005b0a0d7224 */ /* 0x000fce00078e02ff */
.L_x_144:
[----:B------:R-:W-:Y:S05]  /*42f0*/  BSYNC B1 ;  /* 0x0000000000017941 */ /* 0x000fea0003800000 */
.L_x_143:
[----:B---3--:R-:W-:Y:S01]  /*4300*/  @!P5 IMAD R11, R76, R90, R13 ;  /* 0x0000005a4c0bd224 */ /* 0x008fe200078e020d */
[----:B------:R-:W-:Y:S04]  /*4310*/  BSSY B1, `(.L_x_145) ;  /* 0x0000006000017945 */ /* 0x000fe80003800000 */
[----:B------:R3:W-:Y:S01]  /*4320*/  @!P5 STG.E.U8 desc[UR36][R4.64+0x68], R11 ;  /* 0x0000680b0400d986 */ /* 0x0007e2000c101124 */
[----:B------:R-:W-:Y:S05]  /*4330*/  @P2 BRA `(.L_x_146) ;  /* 0x00000000000c2947 */ /* 0x000fea0003800000 */
[----:B------:R-:W5:Y:S02]  /*4340*/  LDG.E.U8 R100, desc[UR36][R2.64+0x69] ;  /* 0x0000692402647981 */ /* 0x000f64000c1e1100 */
[----:B-----5:R-:W-:-:S05]  /*4350*/  PRMT R10, R100, 0x8880, RZ ;  /* 0x00008880640a7816 */ /* 0x020fca00000000ff */
[----:B------:R-:W-:-:S07]  /*4360*/  IMAD R13, R10, R91, RZ ;  /* 0x0000005b0a0d7224 */ /* 0x000fce00078e02ff */
.L_x_146:
[----:B------:R-:W-:Y:S05]  /*4370*/  BSYNC B1 ;  /* 0x0000000000017941 */ /* 0x000fea0003800000 */
.L_x_145:
        /* <DEDUP_REMOVED lines=11> */
.L_x_148:
[----:B------:R-:W-:Y:S05]  /*4430*/  BSYNC B1 ;  /* 0x0000000000017941 */ /* 0x000fea0003800000 */
.L_x_147:
[----:B---3--:R-:W-:Y:S01]  /*4440*/  @!P4 IMAD R11, R78, R90, R13 ;  /* 0x0000005a4e0bc224 */ /* 0x008fe200078e020d */
[----:B------:R-:W-:Y:S04]  /*4450*/  BSSY B1, `(.L_x_149) ;  /* 0x0000006000017945 */ /* 0x000fe80003800000 */
[----:B------:R3:W-:Y:S01]  /*4460*/  @!P4 STG.E.U8 desc[UR36][R6.64+0x68], R11 ;  /* 0x0000680b0600c986 */ /* 0x0007e2000c101124 */
[----:B------:R-:W-:Y:S05]  /*4470*/  @P3 BRA `(.L_x_150) ;  /* 0x00000000000c3947 */ /* 0x000fea0003800000 */
[----:B------:R-:W5:Y:S02]  /*4480*/  LDG.E.U8 R100, desc[UR36][R8.64+0x69] ;  /* 0x0000692408647981 */ /* 0x000f64000c1e1100 */
[----:B-----5:R-:W-:-:S05]  /*4490*/  PRMT R10, R100, 0x8880, RZ ;  /* 0x00008880640a7816 */ /* 0x020fca00000000ff */
[----:B------:R-:W-:-:S07]  /*44a0*/  IMAD R13, R10, R91, RZ ;  /* 0x0000005b0a0d7224 */ /* 0x000fce00078e02ff */
.L_x_150:
[----:B------:R-:W-:Y:S05]  /*44b0*/  BSYNC B1 ;  /* 0x0000000000017941 */ /* 0x000fea0003800000 */
.L_x_149:
[----:B------:R-:W-:Y:S01]  /*44c0*/  @!P3 IMAD R79, R79, R90, R13 ;  /* 0x0000005a4f4fb224 */ /* 0x000fe200078e020d */
[----:B------:R-:W-:Y:S04]  /*44d0*/  BSSY B1, `(.L_x_151) ;  /* 0x0000006000017945 */ /* 0x000fe80003800000 */
[----:B------:R0:W-:Y:S01]  /*44e0*/  @!P3 STG.E.U8 desc[UR36][R6.64+0x69], R79 ;  /* 0x0000694f0600b986 */ /* 0x0001e2000c101124 */
[----:B------:R-:W-:Y:S05]  /*44f0*/  @P5 BRA `(.L_x_152) ;  /* 0x00000000000c5947 */ /* 0x000fea0003800000 */
[----:B------:R-:W5:Y:S02]  /*4500*/  LDG.E.U8 R100, desc[UR36][R2.64+0x70] ;  /* 0x0000702402647981 */ /* 0x000f64000c1e1100 */
[----:B-----5:R-:W-:-:S05]  /*4510*/  PRMT R10, R100, 0x8880, RZ ;  /* 0x00008880640a7816 */ /* 0x020fca00000000ff */
[----:B------:R-:W-:-:S07]  /*4520*/  IMAD R13, R10, R91, RZ ;  /* 0x0000005b0a0d7224 */ /* 0x000fce00078e02ff */
.L_x_152:
[----:B------:R-:W-:Y:S05]  /*4530*/  BSYNC B1 ;  /* 0x0000000000017941 */ /* 0x000fea0003800000 */
.L_x_151:
[----:B---3--:R-:W-:Y:S01]  /*4540*/  @!P5 IMAD R11, R80, R90, R13 ;  /* 0x0000005a500bd224 */ /* 0x008fe200078e020d */
[----:B------:R-:W-:Y:S04]  /*4550*/  BSSY B1, `(.L_x_153) ;  /* 0x0000006000017945 */ /* 0x000fe80003800000 */
[----:B------:R3:W-:Y:S01]  /*4560*/  @!P5 STG.E.U8 desc[UR36][R4.64+0x70], R11 ;  /* 0x0000700b0400d986 */ /* 0x0007e2000c101124 */
[----:B------:R-:W-:Y:S05]  /*4570*/  @P2 BRA `(.L_x_154) ;  /* 0x00000000000c2947 */ /* 0x000fea0003800000 */
[----:B------:R-:W5:Y:S02]  /*4580*/  LDG.E.U8 R100, desc[UR36][R2.64+0x71] ;  /* 0x0000712402647981 */ /* 0x000f64000c1e1100 */
[----:B-----5:R-:W-:-:S05]  /*4590*/  PRMT R10, R100, 0x8880, RZ ;  /* 0x00008880640a7816 */ /* 0x020fca00000000ff */
[----:B------:R-:W-:-:S07]  /*45a0*/  IMAD R13, R10, R91, RZ ;  /* 0x0000005b0a0d7224 */ /* 0x000fce00078e02ff */
.L_x_154:
[----:B------:R-:W-:Y:S05]  /*45b0*/  BSYNC B1 ;  /* 0x0000000000017941 */ /* 0x000fea0003800000 */
.L_x_153:
[C---:B------:R-:W-:Y:S01]  /*45c0*/  ISETP.LT.OR P4, PT, R0.reuse, 0x71, !P0 ;  /* 0x000000710000780c */ /* 0x040fe20004781670 */
[----:B------:R-:W-:Y:S01]  /*45d0*/  @!P2 IMAD R81, R81, R90, R13 ;  /* 0x0000005a5151a224 */ /* 0x000fe200078e020d */
[----:B------:R-:W-:Y:S01]  /*45e0*/  BSSY B1, `(.L_x_155) ;  /* 0x000000a000017945 */ /* 0x000fe20003800000 */
[C---:B------:R-:W-:Y:S02]  /*45f0*/  ISETP.LT.OR P3, PT, R0.reuse, 0x72, !P0 ;  /* 0x000000720000780c */ /* 0x040fe40004761670 */
[C---:B------:R-:W-:Y:S01]  /*4600*/  ISETP.LT.OR P5, PT, R0.reuse, 0x79, !P0 ;  /* 0x000000790000780c */ /* 0x040fe200047a1670 */
[----:B------:R0:W-:Y:S01]  /*4610*/  @!P2 STG.E.U8 desc[UR36][R4.64+0x71], R81 ;  /* 0x000071510400a986 */ /* 0x0001e2000c101124 */
[C---:B------:R-:W-:Y:S02]  /*4620*/  ISETP.LT.OR P2, PT, R0.reuse, 0x79, !P1 ;  /* 0x000000790000780c */ /* 0x040fe40004f41670 */
[----:B------:R-:W-:-:S04]  /*4630*/  ISETP.LT.OR P1, PT, R0, 0x7a, !P1 ;  /* 0x0000007a0000780c */ /* 0x000fc80004f21670 */
[----:B------:R-:W-:Y:S09]  /*4640*/  @P4 BRA `(.L_x_156) ;  /* 0x00000000000c4947 */ /* 0x000ff20003800000 */
[----:B------:R-:W5:Y:S02]  /*4650*/  LDG.E.U8 R100, desc[UR36][R8.64+0x70] ;  /* 0x0000702408647981 */ /* 0x000f64000c1e1100 */
[----:B-----5:R-:W-:-:S05]  /*4660*/  PRMT R10, R100, 0x8880, RZ ;  /* 0x00008880640a7816 */ /* 0x020fca00000000ff */
[----:B------:R-:W-:-:S07]  /*4670*/  IMAD R13, R10, R91, RZ ;  /* 0x0000005b0a0d7224 */ /* 0x000fce00078e02ff */
.L_x_156:
[----:B------:R-:W-:Y:S05]  /*4680*/  BSYNC B1 ;  /* 0x0000000000017941 */ /* 0x000fea0003800000 */
.L_x_155:
[----:B---3--:R-:W-:Y:S01]  /*4690*/  @!P4 IMAD R11, R82, R90, R13 ;  /* 0x0000005a520bc224 */ /* 0x008fe200078e020d */
[----:B------:R-:W-:Y:S04]  /*46a0*/  BSSY B1, `(.L_x_157) ;  /* 0x0000006000017945 */ /* 0x000fe80003800000 */
[----:B------:R3:W-:Y:S01]  /*46b0*/  @!P4 STG.E.U8 desc[UR36][R6.64+0x70], R11 ;  /* 0x0000700b0600c986 */ /* 0x0007e2000c101124 */
[----:B------:R-:W-:Y:S05]  /*46c0*/  @P3 BRA `(.L_x_158) ;  /* 0x00000000000c3947 */ /* 0x000fea0003800000 */
[----:B------:R-:W5:Y:S02]  /*46d0*/  LDG.E.U8 R100, desc[UR36][R8.64+0x71] ;  /* 0x0000712408647981 */ /* 0x000f64000c1e1100 */
[----:B-----5:R-:W-:-:S05]  /*46e0*/  PRMT R10, R100, 0x8880, RZ ;  /* 0x00008880640a7816 */ /* 0x020fca00000000ff */
[----:B------:R-:W-:-:S07]  /*46f0*/  IMAD R13, R10, R91, RZ ;  /* 0x0000005b0a0d7224 */ /* 0x000fce00078e02ff */
.L_x_158:
[----:B------:R-:W-:Y:S05]  /*4700*/  BSYNC B1 ;  /* 0x0000000000017941 */ /* 0x000fea0003800000 */
.L_x_157:
[----:B------:R-:W-:Y:S01]  /*4710*/  @!P3 IMAD R83, R83, R90, R13 ;  /* 0x0000005a5353b224 */ /* 0x000fe200078e020d */
[----:B------:R-:W-:Y:S04]  /*4720*/  BSSY B1, `(.L_x_159) ;  /* 0x0000006000017945 */ /* 0x000fe80003800000 */
[----:B------:R0:W-:Y:S01]  /*4730*/  @!P3 STG.E.U8 desc[UR36][R6.64+0x71], R83 ;  /* 0x000071530600b986 */ /* 0x0001e2000c101124 */
[----:B------:R-:W-:Y:S05]  /*4740*/  @P2 BRA `(.L_x_160) ;  /* 0x00000000000c2947 */ /* 0x000fea0003800000 */
[----:B------:R-:W5:Y:S02]  /*4750*/  LDG.E.U8 R100, desc[UR36][R2.64+0x78] ;  /* 0x0000782402647981 */ /* 0x000f64000c1e1100 */
[----:B-----5:R-:W-:-:S05]  /*4760*/  PRMT R10, R100, 0x8880, RZ ;  /* 0x00008880640a7816 */ /* 0x020fca00000000ff */
[----:B------:R-:W-:-:S07]  /*4770*/  IMAD R13, R10, R91, RZ ;  /* 0x0000005b0a0d7224 */ /* 0x000fce00078e02ff */
.L_x_160:
[----:B------:R-:W-:Y:S05]  /*4780*/  BSYNC B1 ;  /* 0x0000000000017941 */ /* 0x000fea0003800000 */
.L_x_159:
[----:B---3--:R-:W-:Y:S01]  /*4790*/  @!P2 IMAD R11, R84, R90, R13 ;  /* 0x0000005a540ba224 */ /* 0x008fe200078e020d */
[----:B------:R-:W-:Y:S04]  /*47a0*/  BSSY B1, `(.L_x_161) ;  /* 0x0000006000017945 */ /* 0x000fe80003800000 */
[----:B------:R3:W-:Y:S01]  /*47b0*/  @!P2 STG.E.U8 desc[UR36][R4.64+0x78], R11 ;  /* 0x0000780b0400a986 */ /* 0x0007e2000c101124 */
[----:B------:R-:W-:Y:S05]  /*47c0*/  @P1 BRA `(.L_x_162) ;  /* 0x00000000000c1947 */ /* 0x000fea0003800000 */
[----:B------:R-:W5:Y:S02]  /*47d0*/  LDG.E.U8 R100, desc[UR36][R2.64+0x79] ;  /* 0x0000792402647981 */ /* 0x000f64000c1e1100 */
[----:B-----5:R-:W-:-:S05]  /*47e0*/  PRMT R10, R100, 0x8880, RZ ;  /* 0x00008880640a7816 */ /* 0x020fca00000000ff */
[----:B------:R-:W-:-:S07]  /*47f0*/  IMAD R13, R10, R91, RZ ;  /* 0x0000005b0a0d7224 */ /* 0x000fce00078e02ff */
.L_x_162:
[----:B------:R-:W-:Y:S05]  /*4800*/  BSYNC B1 ;  /* 0x0000000000017941 */ /* 0x000fea0003800000 */
.L_x_161:
[----:B------:R-:W-:Y:S01]  /*4810*/  @!P1 IMAD R85, R85, R90, R13 ;  /* 0x0000005a55559224 */ /* 0x000fe200078e020d */
[----:B------:R-:W-:Y:S04]  /*4820*/  BSSY B1, `(.L_x_163) ;  /* 0x0000006000017945 */ /* 0x000fe80003800000 */
[----:B------:R0:W-:Y:S01]  /*4830*/  @!P1 STG.E.U8 desc[UR36][R4.64+0x79], R85 ;  /* 0x0000795504009986 */ /* 0x0001e2000c101124 */
[----:B------:R-:W-:Y:S05]  /*4840*/  @P5 BRA `(.L_x_164) ;  /* 0x00000000000c5947 */ /* 0x000fea0003800000 */
[----:B------:R-:W0:Y:S02]  /*4850*/  LDG.E.U8 R100, desc[UR36][R8.64+0x78] ;  /* 0x0000782408647981 */ /* 0x000e24000c1e1100 */
[----:B0-----:R-:W-:-:S05]  /*4860*/  PRMT R2, R100, 0x8880, RZ ;  /* 0x0000888064027816 */ /* 0x001fca00000000ff */
[----:B------:R-:W-:-:S07]  /*4870*/  IMAD R13, R2, R91, RZ ;  /* 0x0000005b020d7224 */ /* 0x000fce00078e02ff */
.L_x_164:
[----:B------:R-:W-:Y:S05]  /*4880*/  BSYNC B1 ;  /* 0x0000000000017941 */ /* 0x000fea0003800000 */
.L_x_163:
[----:B0-----:R-:W-:Y:S01]  /*4890*/  @!P5 IMAD R3, R86, R90, R13 ;  /* 0x0000005a5603d224 */ /* 0x001fe200078e020d */
[----:B------:R-:W-:Y:S01]  /*48a0*/  ISETP.LT.OR P0, PT, R0, 0x7a, !P0 ;  /* 0x0000007a0000780c */ /* 0x000fe20004701670 */
[----:B------:R-:W-:Y:S03]  /*48b0*/  BSSY B1, `(.L_x_165) ;  /* 0x0000006000017945 */ /* 0x000fe60003800000 */
[----:B------:R0:W-:Y:S09]  /*48c0*/  @!P5 STG.E.U8 desc[UR36][R6.64+0x78], R3 ;  /* 0x000078030600d986 */ /* 0x0001f2000c101124 */
[----:B------:R-:W-:Y:S05]  /*48d0*/  @P0 BRA `(.L_x_166) ;  /* 0x00000000000c0947 */ /* 0x000fea0003800000 */
[----:B------:R-:W5:Y:S02]  /*48e0*/  LDG.E.U8 R100, desc[UR36][R8.64+0x79] ;  /* 0x0000792408647981 */ /* 0x000f64000c1e1100 */
[----:B-----5:R-:W-:-:S05]  /*48f0*/  PRMT R0, R100, 0x8880, RZ ;  /* 0x0000888064007816 */ /* 0x020fca00000000ff */
[----:B------:R-:W-:-:S07]  /*4900*/  IMAD R13, R0, R91, RZ ;  /* 0x0000005b000d7224 */ /* 0x000fce00078e02ff */
.L_x_166:
[----:B------:R-:W-:Y:S05]  /*4910*/  BSYNC B1 ;  /* 0x0000000000017941 */ /* 0x000fea0003800000 */
.L_x_165:
[----:B------:R-:W-:Y:S01]  /*4920*/  IMAD R13, R87, R90, R13 ;  /* 0x0000005a570d7224 */ /* 0x000fe200078e020d */
[----:B------:R-:W-:Y:S06]  /*4930*/  @P0 BRA `(.L_x_167) ;  /* 0x0000000c00100947 */ /* 0x000fec0003800000 */
[----:B------:R0:W-:Y:S01]  /*4940*/  STG.E.U8 desc[UR36][R6.64+0x79], R13 ;  /* 0x0000790d06007986 */ /* 0x0001e2000c101124 */
[----:B------:R-:W-:Y:S05]  /*4950*/  BRA `(.L_x_167) ;  /* 0x0000000c00087947 */ /* 0x000fea0003800000 */
.L_x_38:
[C---:B------:R-:W-:Y:S02]  /*4960*/  ISETP.GE.AND P1, PT, R104.reuse, 0x1, PT ;  /* 0x000000016800780c */ /* 0x040fe40003f26270 */
[----:B------:R-:W-:Y:S02]  /*4970*/  ISETP.GE.AND P0, PT, R104, 0x9, PT ;  /* 0x000000096800780c */ /* 0x000fe40003f06270 */
[C---:B------:R-:W-:Y:S02]  /*4980*/  ISETP.LT.OR P4, PT, R0.reuse, 0x1, !P1 ;  /* 0x000000010000780c */ /* 0x040fe40004f81670 */
[C---:B------:R-:W-:Y:S02]  /*4990*/  ISETP.LT.OR P3, PT, R0.reuse, 0x2, !P1 ;  /* 0x000000020000780c */ /* 0x040fe40004f61670 */
[C---:B------:R-:W-:Y:S02]  /*49a0*/  ISETP.LT.OR P2, PT, R0.reuse, 0x1, !P0 ;  /* 0x000000010000780c */ /* 0x040fe40004741670 */
[----:B------:R-:W-:-:S07]  /*49b0*/  ISETP.LT.OR P5, PT, R0, 0x2, !P0 ;  /* 0x000000020000780c */ /* 0x000fce00047a1670 */
[-C--:B------:R-:W-:Y:S02]  /*49c0*/  @!P4 IMAD R3, R24, R90.reuse, RZ ;  /* 0x0000005a1803c224 */ /* 0x080fe400078e02ff */
[-C--:B------:R-:W-:Y:S02]  /*49d0*/  @!P3 IMAD R25, R25, R90.reuse, RZ ;  /* 0x0000005a1919b224 */ /* 0x080fe400078e02ff */
[-C--:B------:R-:W-:Y:S01]  /*49e0*/  @!P2 IMAD R9, R26, R90.reuse, RZ ;  /* 0x0000005a1a09a224 */ /* 0x080fe200078e02ff */
[----:B------:R0:W-:Y:S01]  /*49f0*/  @!P4 STG.E.U8 desc[UR36][R4.64], R3 ;  /* 0x000000030400c986 */ /* 0x0001e2000c101124 */
[C---:B------:R-:W-:Y:S01]  /*4a00*/  ISETP.LT.OR P4, PT, R0.reuse, 0x9, !P1 ;  /* 0x000000090000780c */ /* 0x040fe20004f81670 */
[----:B------:R-:W-:Y:S02]  /*4a10*/  @!P5 IMAD R27, R27, R90, RZ ;  /* 0x0000005a1b1bd224 */ /* 0x000fe400078e02ff */
[----:B------:R-:W-:Y:S01]  /*4a20*/  @!P3 STG.E.U8 desc[UR36][R4.64+0x1], R25 ;  /* 0x000001190400b986 */ /* 0x000fe2000c101124 */
[----:B------:R-:W-:-:S03]  /*4a30*/  ISETP.LT.OR P3, PT, R0, 0xa, !P1 ;  /* 0x0000000a0000780c */ /* 0x000fc60004f61670 */
[----:B------:R1:W-:Y:S01]  /*4a40*/  @!P2 STG.E.U8 desc[UR36][R6.64], R9 ;  /* 0x000000090600a986 */ /* 0x0003e2000c101124 */
[----:B------:R-:W-:-:S03]  /*4a50*/  ISETP.LT.OR P2, PT, R0, 0x9, !P0 ;  /* 0x000000090000780c */ /* 0x000fc60004741670 */
[----:B------:R-:W-:Y:S01]  /*4a60*/  @!P5 STG.E.U8 desc[UR36][R6.64+0x1], R27 ;  /* 0x0000011b0600d986 */ /* 0x000fe2000c101124 */
[----:B------:R-:W-:Y:S01]  /*4a70*/  ISETP.LT.OR P5, PT, R0, 0xa, !P0 ;  /* 0x0000000a0000780c */ /* 0x000fe200047a1670 */
[----:B------:R-:W-:-:S04]  /*4a80*/  @!P4 IMAD R11, R28, R90, RZ ;  /* 0x0000005a1c0bc224 */ /* 0x000fc800078e02ff */
[-C--:B------:R-:W-:Y:S01]  /*4a90*/  @!P3 IMAD R29, R29, R90.reuse, RZ ;  /* 0x0000005a1d1db224 */ /* 0x080fe200078e02ff */
[----:B------:R-:W-:Y:S01]  /*4aa0*/  @!P4 STG.E.U8 desc[UR36][R4.64+0x8], R11 ;  /* 0x0000080b0400c986 */ /* 0x000fe2000c101124 */
[----:B------:R-:W-:Y:S02]  /*4ab0*/  ISETP.LT.OR P4, PT, R0, 0x11, !P1 ;  /* 0x000000110000780c */ /* 0x000fe40004f81670 */
[-C--:B0-----:R-:W-:Y:S01]  /*4ac0*/  @!P2 IMAD R3, R30, R90.reuse, RZ ;  /* 0x0000005a1e03a224 */ /* 0x081fe200078e02ff */
[----:B------:R-:W-:Y:S01]  /*4ad0*/  @!P3 STG.E.U8 desc[UR36][R4.64+0x9], R29 ;  /* 0x0000091d0400b986 */ /* 0x000fe2000c101124 */
[C---:B------:R-:W-:Y:S02]  /*4ae0*/  ISETP.LT.OR P3, PT, R0.reuse, 0x12, !P1 ;  /* 0x000000120000780c */ /* 0x040fe40004f61670 */
[----:B------:R-:W-:Y:S01]  /*4af0*/  @!P5 IMAD R31, R31, R90, RZ ;  /* 0x0000005a1f1fd224 */ /* 0x000fe200078e02ff */
[----:B------:R0:W-:Y:S01]  /*4b00*/  @!P2 STG.E.U8 desc[UR36][R6.64+0x8], R3 ;  /* 0x000008030600a986 */ /* 0x0001e2000c101124 */
[----:B------:R-:W-:-:S03]  /*4b10*/  ISETP.LT.OR P2, PT, R0, 0x11, !P0 ;  /* 0x000000110000780c */ /* 0x000fc60004741670 */
[----:B------:R-:W-:Y:S01]  /*4b20*/  @!P5 STG.E.U8 desc[UR36][R6.64+0x9], R31 ;  /* 0x0000091f0600d986 */ /* 0x000fe2000c101124 */
[----:B------:R-:W-:Y:S01]  /*4b30*/  ISETP.LT.OR P5, PT, R0, 0x12, !P0 ;  /* 0x000000120000780c */ /* 0x000fe200047a1670 */
[----:B-1----:R-:W-:-:S04]  /*4b40*/  @!P4 IMAD R9, R32, R90, RZ ;  /* 0x0000005a2009c224 */ /* 0x002fc800078e02ff */
        /* <DEDUP_REMOVED lines=109> */
[----:B------:R1:W-:Y:S01]  /*5220*/  @!P4 STG.E.U8 desc[UR36][R4.64+0x58], R11 ;  /* 0x0000580b0400c986 */ /* 0x0003e2000c101124 */
        /* <DEDUP_REMOVED lines=13> */
[-C--:B-1----:R-:W-:Y:S01]  /*5300*/  @!P2 IMAD R11, R74, R90.reuse, RZ ;  /* 0x0000005a4a0ba224 */ /* 0x082fe200078e02ff */
[----:B------:R-:W-:Y:S01]  /*5310*/  @!P3 STG.E.U8 desc[UR36][R4.64+0x61], R73 ;  /* 0x000061490400b986 */ /* 0x000fe2000c101124 */
[C---:B------:R-:W-:Y:S02]  /*5320*/  ISETP.LT.OR P3, PT, R0.reuse, 0x6a, !P1 ;  /* 0x0000006a0000780c */ /* 0x040fe40004f61670 */
[----:B------:R-:W-:Y:S01]  /*5330*/  @!P5 IMAD R75, R75, R90, RZ ;  /* 0x0000005a4b4bd224 */ /* 0x000fe200078e02ff */
[----:B------:R1:W-:Y:S01]  /*5340*/  @!P2 STG.E.U8 desc[UR36][R6.64+0x60], R11 ;  /* 0x0000600b0600a986 */ /* 0x0003e2000c101124 */
[----:B------:R-:W-:-:S03]  /*5350*/  ISETP.LT.OR P2, PT, R0, 0x69, !P0 ;  /* 0x000000690000780c */ /* 0x000fc60004741670 */
[----:B------:R-:W-:Y:S01]  /*5360*/  @!P5 STG.E.U8 desc[UR36][R6.64+0x61], R75 ;  /* 0x0000614b0600d986 */ /* 0x000fe2000c101124 */
[----:B------:R-:W-:Y:S01]  /*5370*/  ISETP.LT.OR P5, PT, R0, 0x6a, !P0 ;  /* 0x0000006a0000780c */ /* 0x000fe200047a1670 */
[----:B0-----:R-:W-:-:S04]  /*5380*/  @!P4 IMAD R3, R76, R90, RZ ;  /* 0x0000005a4c03c224 */ /* 0x001fc800078e02ff */
[-C--:B------:R-:W-:Y:S01]  /*5390*/  @!P3 IMAD R77, R77, R90.reuse, RZ ;  /* 0x0000005a4d4db224 */ /* 0x080fe200078e02ff */
[----:B------:R0:W-:Y:S01]  /*53a0*/  @!P4 STG.E.U8 desc[UR36][R4.64+0x68], R3 ;  /* 0x000068030400c986 */ /* 0x0001e2000c101124 */
[----:B------:R-:W-:Y:S02]  /*53b0*/  ISETP.LT.OR P4, PT, R0, 0x72, !P1 ;  /* 0x000000720000780c */ /* 0x000fe40004f81670 */
[-C--:B--2---:R-:W-:Y:S01]  /*53c0*/  @!P2 IMAD R9, R78, R90.reuse, RZ ;  /* 0x0000005a4e09a224 */ /* 0x084fe200078e02ff */
[----:B------:R-:W-:Y:S01]  /*53d0*/  @!P3 STG.E.U8 desc[UR36][R4.64+0x69], R77 ;  /* 0x0000694d0400b986 */ /* 0x000fe2000c101124 */
[C---:B------:R-:W-:Y:S02]  /*53e0*/  ISETP.LT.OR P3, PT, R0.reuse, 0x71, !P1 ;  /* 0x000000710000780c */ /* 0x040fe40004f61670 */
[----:B------:R-:W-:Y:S01]  /*53f0*/  @!P5 IMAD R79, R79, R90, RZ ;  /* 0x0000005a4f4fd224 */ /* 0x000fe200078e02ff */
[----:B------:R-:W-:Y:S01]  /*5400*/  @!P2 STG.E.U8 desc[UR36][R6.64+0x68], R9 ;  /* 0x000068090600a986 */ /* 0x000fe2000c101124 */
[----:B------:R-:W-:-:S03]  /*5410*/  ISETP.LT.OR P2, PT, R0, 0x71, !P0 ;  /* 0x000000710000780c */ /* 0x000fc60004741670 */
[----:B------:R-:W-:Y:S01]  /*5420*/  @!P5 STG.E.U8 desc[UR36][R6.64+0x69], R79 ;  /* 0x0000694f0600d986 */ /* 0x000fe2000c101124 */
[----:B------:R-:W-:Y:S01]  /*5430*/  ISETP.LT.OR P5, PT, R0, 0x79, !P0 ;  /* 0x000000790000780c */ /* 0x000fe200047a1670 */
[----:B------:R-:W-:-:S04]  /*5440*/  @!P4 IMAD R81, R81, R90, RZ ;  /* 0x0000005a5151c224 */ /* 0x000fc800078e02ff */
[-C--:B-1----:R-:W-:Y:S01]  /*5450*/  @!P3 IMAD R11, R80, R90.reuse, RZ ;  /* 0x0000005a500bb224 */ /* 0x082fe200078e02ff */
[----:B------:R-:W-:Y:S01]  /*5460*/  @!P4 STG.E.U8 desc[UR36][R4.64+0x71], R81 ;  /* 0x000071510400c986 */ /* 0x000fe2000c101124 */
[C---:B------:R-:W-:Y:S02]  /*5470*/  ISETP.LT.OR P4, PT, R0.reuse, 0x72, !P0 ;  /* 0x000000720000780c */ /* 0x040fe40004781670 */
[C---:B------:R-:W-:Y:S01]  /*5480*/  ISETP.LT.OR P0, PT, R0.reuse, 0x7a, !P0 ;  /* 0x0000007a0000780c */ /* 0x040fe20004701670 */
[----:B------:R1:W-:Y:S01]  /*5490*/  @!P3 STG.E.U8 desc[UR36][R4.64+0x70], R11 ;  /* 0x0000700b0400b986 */ /* 0x0003e2000c101124 */
[----:B------:R-:W-:Y:S01]  /*54a0*/  ISETP.LT.OR P3, PT, R0, 0x79, !P1 ;  /* 0x000000790000780c */ /* 0x000fe20004f61670 */
[----:B0-----:R-:W-:Y:S01]  /*54b0*/  @!P2 IMAD R3, R82, R90, RZ ;  /* 0x0000005a5203a224 */ /* 0x001fe200078e02ff */
[----:B------:R-:W-:-:S04]  /*54c0*/  ISETP.LT.OR P1, PT, R0, 0x7a, !P1 ;  /* 0x0000007a0000780c */ /* 0x000fc80004f21670 */
[----:B------:R0:W-:Y:S03]  /*54d0*/  @!P2 STG.E.U8 desc[UR36][R6.64+0x70], R3 ;  /* 0x000070030600a986 */ /* 0x0001e6000c101124 */
[-C--:B------:R-:W-:Y:S02]  /*54e0*/  @!P4 IMAD R83, R83, R90.reuse, RZ ;  /* 0x0000005a5353c224 */ /* 0x080fe400078e02ff */
[-C--:B-1----:R-:W-:Y:S02]  /*54f0*/  @!P5 IMAD R11, R86, R90.reuse, RZ ;  /* 0x0000005a560bd224 */ /* 0x082fe400078e02ff */
[-C--:B------:R-:W-:Y:S01]  /*5500*/  @!P3 IMAD R9, R84, R90.reuse, RZ ;  /* 0x0000005a5409b224 */ /* 0x080fe200078e02ff */
[----:B------:R0:W-:Y:S01]  /*5510*/  @!P4 STG.E.U8 desc[UR36][R6.64+0x71], R83 ;  /* 0x000071530600c986 */ /* 0x0001e2000c101124 */
[-C--:B------:R-:W-:Y:S02]  /*5520*/  @!P1 IMAD R85, R85, R90.reuse, RZ ;  /* 0x0000005a55559224 */ /* 0x080fe400078e02ff */
[----:B------:R-:W-:Y:S01]  /*5530*/  @!P0 IMAD R87, R87, R90, RZ ;  /* 0x0000005a57578224 */ /* 0x000fe200078e02ff */
[----:B------:R0:W-:Y:S04]  /*5540*/  @!P3 STG.E.U8 desc[UR36][R4.64+0x78], R9 ;  /* 0x000078090400b986 */ /* 0x0001e8000c101124 */
[----:B------:R0:W-:Y:S04]  /*5550*/  @!P1 STG.E.U8 desc[UR36][R4.64+0x79], R85 ;  /* 0x0000795504009986 */ /* 0x0001e8000c101124 */
[----:B------:R0:W-:Y:S04]  /*5560*/  @!P5 STG.E.U8 desc[UR36][R6.64+0x78], R11 ;  /* 0x0000780b0600d986 */ /* 0x0001e8000c101124 */
[----:B------:R0:W-:Y:S02]  /*5570*/  @!P0 STG.E.U8 desc[UR36][R6.64+0x79], R87 ;  /* 0x0000795706008986 */ /* 0x0001e4000c101124 */
.L_x_167:
[----:B------:R-:W-:Y:S05]  /*5580*/  BSYNC B0 ;  /* 0x0000000000007941 */ /* 0x000fea0003800000 */
.L_x_37:
[----:B0-----:R-:W2:Y:S01]  /*5590*/  LDL.64 R2, [R1] ;  /* 0x0000000001027983 */ /* 0x001ea20000100a00 */
[----:B------:R-:W-:Y:S01]  /*55a0*/  ULDC.64 UR4, c[0x0][0x650] ;  /* 0x0001940000047ab9 */ /* 0x000fe20000000a00 */
[----:B------:R0:W-:Y:S01]  /*55b0*/  SYNCS.ARRIVE.TRANS64.A1T0 RZ, [R98+UR47], RZ ;  /* 0x000000ff62ff79a7 */ /* 0x0001e2000810002f */
[----:B------:R-:W-:Y:S01]  /*55c0*/  PRMT R0, RZ, 0x7610, R0 ;  /* 0x00007610ff007816 */ /* 0x000fe20000000000 */
[----:B------:R-:W-:Y:S02]  /*55d0*/  IMAD.MOV.U32 R19, RZ, RZ, -0x1 ;  /* 0xffffffffff137424 */ /* 0x000fe400078e00ff */
[----:B------:R-:W-:Y:S01]  /*55e0*/  IMAD.MOV.U32 R22, RZ, RZ, -0x1 ;  /* 0xffffffffff167424 */ /* 0x000fe200078e00ff */
[----:B--2---:R-:W-:-:S04]  /*55f0*/  LEA R18, P0, R2, R18, 0x1 ;  /* 0x0000001202127211 */ /* 0x004fc800078008ff */
[----:B------:R-:W-:Y:S01]  /*5600*/  LEA.HI.X R17, R2, R17, R23, 0x1, P0 ;  /* 0x0000001102117211 */ /* 0x000fe200000f0c17 */
[----:B------:R-:W-:Y:S01]  /*5610*/  IMAD.MOV.U32 R2, RZ, RZ, -0x1 ;  /* 0xffffffffff027424 */ /* 0x000fe200078e00ff */
[----:B------:R-:W-:-:S04]  /*5620*/  ISETP.GE.U32.AND P0, PT, R18, UR4, PT ;  /* 0x0000000412007c0c */ /* 0x000fc8000bf06070 */
[----:B------:R-:W-:-:S13]  /*5630*/  ISETP.GE.U32.AND.EX P0, PT, R17, UR5, PT, P0 ;  /* 0x0000000511007c0c */ /* 0x000fda000bf06100 */
[----:B0-----:R-:W-:Y:S05]  /*5640*/  @P0 BRA `(.L_x_168) ;  /* 0x0000000400700947 */ /* 0x001fea0003800000 */
[----:B------:R-:W0:Y:S01]  /*5650*/  S2R R10, SR_CTAID.X ;  /* 0x00000000000a7919 */ /* 0x000e220000002500 */
[----:B------:R-:W2:Y:S01]  /*5660*/  LDC.64 R8, c[0x0][0x628] ;  /* 0x00018a00ff087b82 */ /* 0x000ea20000000a00 */
[----:B------:R-:W-:Y:S01]  /*5670*/  ULDC UR4, c[0x0][0x150] ;  /* 0x0000540000047ab9 */ /* 0x000fe20000000800 */
[----:B----4-:R-:W-:Y:S01]  /*5680*/  IMAD.MOV.U32 R6, RZ, RZ, R18 ;  /* 0x000000ffff067224 */ /* 0x010fe200078e0012 */
[----:B------:R-:W4:Y:S01]  /*5690*/  S2R R20, SR_CTAID.Y ;  /* 0x0000000000147919 */ /* 0x000f220000002600 */
[----:B------:R-:W-:-:S04]  /*56a0*/  IMAD.MOV.U32 R7, RZ, RZ, R17 ;  /* 0x000000ffff077224 */ /* 0x000fc800078e0011 */
[----:B-1----:R-:W1:Y:S08]  /*56b0*/  LDC R15, c[0x0][0x144] ;  /* 0x00005100ff0f7b82 */ /* 0x002e700000000800 */
[----:B------:R-:W1:Y:S08]  /*56c0*/  LDC R0, c[0x0][0x630] ;  /* 0x00018c00ff007b82 */ /* 0x000e700000000800 */
[----:B------:R-:W1:Y:S01]  /*56d0*/  LDC.64 R12, c[0x0][0x620] ;  /* 0x00018800ff0c7b82 */ /* 0x000e620000000a00 */
[----:B--2---:R-:W-:-:S04]  /*56e0*/  ISETP.NE.U32.AND P0, PT, R8, RZ, PT ;  /* 0x000000ff0800720c */ /* 0x004fc80003f05070 */
[----:B------:R-:W-:Y:S02]  /*56f0*/  ISETP.NE.AND.EX P0, PT, R9, RZ, PT, P0 ;  /* 0x000000ff0900720c */ /* 0x000fe40003f05300 */
[----:B0-----:R-:W-:-:S05]  /*5700*/  I2FP.F32.U32 R2, R10 ;  /* 0x0000000a00027245 */ /* 0x001fca0000201000 */
[----:B------:R-:W-:-:S04]  /*5710*/  FMUL R2, R2, UR4 ;  /* 0x0000000402027c20 */ /* 0x000fc80008400000 */
[----:B------:R0:W2:Y:S02]  /*5720*/  F2I.U32.TRUNC.NTZ R14, R2 ;  /* 0x00000002000e7305 */ /* 0x0000a4000020f000 */
[----:B----4-:R-:W-:Y:S05]  /*5730*/  @!P0 BRA `(.L_x_169) ;  /* 0x0000000000288947 */ /* 0x010fea0003800000 */
[----:B------:R-:W4:Y:S02]  /*5740*/  LDC R3, c[0x0][0x634] ;  /* 0x00018d00ff037b82 */ /* 0x000f240000000800 */
[----:B----4-:R-:W-:-:S05]  /*5750*/  IADD3 R7, P0, R18, R3, RZ ;  /* 0x0000000312077210 */ /* 0x010fca0007f1e0ff */
[----:B---3--:R-:W-:-:S04]  /*5760*/  IMAD.X R11, RZ, RZ, R17, P0 ;  /* 0x000000ffff0b7224 */ /* 0x008fc800000e0611 */
[----:B0-----:R-:W-:-:S04]  /*5770*/  IMAD.WIDE.U32 R2, R11, R8, RZ ;  /* 0x000000080b027225 */ /* 0x001fc800078e00ff */
[----:B------:R-:W-:-:S04]  /*5780*/  IMAD.WIDE.U32 R4, P0, R7, R9, R2 ;  /* 0x0000000907047225 */ /* 0x000fc80007800002 */
[----:B------:R-:W-:-:S04]  /*5790*/  IMAD.WIDE.U32 R2, R7, R8, RZ ;  /* 0x0000000807027225 */ /* 0x000fc800078e00ff */
[----:B------:R-:W-:Y:S01]  /*57a0*/  IMAD.X R7, RZ, RZ, RZ, P0 ;  /* 0x000000ffff077224 */ /* 0x000fe200000e06ff */
[----:B------:R-:W-:Y:S01]  /*57b0*/  IADD3 RZ, P0, R3, R4, RZ ;  /* 0x0000000403ff7210 */ /* 0x000fe20007f1e0ff */
[----:B------:R-:W-:-:S04]  /*57c0*/  IMAD.MOV.U32 R6, RZ, RZ, R5 ;  /* 0x000000ffff067224 */ /* 0x000fc800078e0005 */
[----:B------:R-:W-:-:S08]  /*57d0*/  IMAD.WIDE.U32.X R6, R11, R9, R6, P0 ;  /* 0x000000090b067225 */ /* 0x000fd000000e0406 */
.L_x_169:
[----:B------:R-:W4:Y:S01]  /*57e0*/  LDC.64 R26, c[0x0][0x640] ;  /* 0x00019000ff1a7b82 */ /* 0x000f220000000a00 */
[-C--:B-1-3--:R-:W-:Y:S01]  /*57f0*/  SHF.R.U64 R11, R6, R0.reuse, R7 ;  /* 0x00000000060b7219 */ /* 0x08afe20000001207 */
[----:B------:R-:W-:Y:S01]  /*5800*/  IMAD.MOV.U32 R19, RZ, RZ, R17 ;  /* 0x000000ffff137224 */ /* 0x000fe200078e0011 */
[----:B------:R-:W-:Y:S01]  /*5810*/  SHF.R.U32.HI R0, RZ, R0, R7 ;  /* 0x00000000ff007219 */ /* 0x000fe20000011607 */
[----:B--2---:R-:W-:Y:S01]  /*5820*/  IMAD.MOV R14, RZ, RZ, -R14 ;  /* 0x000000ffff0e7224 */ /* 0x004fe200078e0a0e */
[----:B------:R-:W-:Y:S01]  /*5830*/  IADD3 R5, P0, RZ, -R11, RZ ;  /* 0x8000000bff057210 */ /* 0x000fe20007f1e0ff */
[----:B------:R-:W-:Y:S01]  /*5840*/  ULDC UR4, c[0x0][0x154] ;  /* 0x0000550000047ab9 */ /* 0x000fe20000000800 */
[----:B------:R-:W-:Y:S01]  /*5850*/  IMAD.MOV.U32 R7, RZ, RZ, 0x1 ;  /* 0x00000001ff077424 */ /* 0x000fe200078e00ff */
[----:B------:R-:W1:Y:S01]  /*5860*/  LDC R4, c[0x0][0x618] ;  /* 0x00018600ff047b82 */ /* 0x000e620000000800 */
[----:B------:R-:W-:Y:S02]  /*5870*/  IMAD R22, R15, R14, R10 ;  /* 0x0000000e0f167224 */ /* 0x000fe400078e020a */
[----:B------:R-:W-:-:S04]  /*5880*/  IMAD.X R3, RZ, RZ, ~R0, P0 ;  /* 0x000000ffff037224 */ /* 0x000fc800000e0e00 */
[-C--:B------:R-:W-:Y:S01]  /*5890*/  IMAD R0, R3, R12.reuse, RZ ;  /* 0x0000000c03007224 */ /* 0x080fe200078e02ff */
[----:B------:R-:W2:Y:S01]  /*58a0*/  LDC R6, c[0x0][0x608] ;  /* 0x00018200ff067b82 */ /* 0x000ea20000000800 */
[----:B0-----:R-:W-:-:S04]  /*58b0*/  IMAD.WIDE.U32 R2, R5, R12, R18 ;  /* 0x0000000c05027225 */ /* 0x001fc800078e0012 */
[----:B------:R-:W-:Y:S01]  /*58c0*/  IMAD R5, R5, R13, R0 ;  /* 0x0000000d05057224 */ /* 0x000fe200078e0200 */
[----:B------:R-:W-:Y:S02]  /*58d0*/  I2FP.F32.U32 R0, R20 ;  /* 0x0000001400007245 */ /* 0x000fe40000201000 */
[----:B------:R-:W0:Y:S01]  /*58e0*/  LDC R24, c[0x0][0x658] ;  /* 0x00019600ff187b82 */ /* 0x000e220000000800 */
[----:B------:R-:W-:Y:S01]  /*58f0*/  IMAD.IADD R3, R3, 0x1, R5 ;  /* 0x0000000103037824 */ /* 0x000fe200078e0205 */
[----:B----4-:R-:W-:Y:S01]  /*5900*/  ISETP.NE.U32.AND P0, PT, R26, RZ, PT ;  /* 0x000000ff1a00720c */ /* 0x010fe20003f05070 */
[----:B------:R-:W-:Y:S01]  /*5910*/  FMUL R0, R0, UR4 ;  /* 0x0000000400007c20 */ /* 0x000fe20008400000 */
[----:B------:R-:W-:Y:S02]  /*5920*/  IMAD.MOV.U32 R5, RZ, RZ, -0x1 ;  /* 0xffffffffff057424 */ /* 0x000fe400078e00ff */
[----:B------:R-:W-:Y:S01]  /*5930*/  ISETP.NE.AND.EX P0, PT, R27, RZ, PT, P0 ;  /* 0x000000ff1b00720c */ /* 0x000fe20003f05300 */
[----:B------:R3:W4:Y:S01]  /*5940*/  F2I.U32.TRUNC.NTZ R12, R0 ;  /* 0x00000000000c7305 */ /* 0x000722000020f000 */
[----:B------:R-:W3:Y:S01]  /*5950*/  LDC R15, c[0x0][0x148] ;  /* 0x00005200ff0f7b82 */ /* 0x000ee20000000800 */
[----:B-1----:R-:W-:-:S02]  /*5960*/  SHF.R.U64 R10, R2, R4, R3 ;  /* 0x00000004020a7219 */ /* 0x002fc40000001203 */
[----:B------:R-:W-:-:S05]  /*5970*/  SHF.R.U32.HI R3, RZ, R4, R3 ;  /* 0x00000004ff037219 */ /* 0x000fca0000011603 */
[----:B------:R-:W1:Y:S01]  /*5980*/  LDC R14, c[0x0][0x600] ;  /* 0x00018000ff0e7b82 */ /* 0x000e620000000800 */
[-CC-:B--2---:R-:W-:Y:S02]  /*5990*/  SHF.R.U64 R8, R10, R6.reuse, R3.reuse ;  /* 0x000000060a087219 */ /* 0x184fe40000001203 */
[----:B------:R-:W-:-:S05]  /*59a0*/  SHF.R.U32.HI R3, RZ, R6, R3 ;  /* 0x00000006ff037219 */ /* 0x000fca0000011603 */
[----:B------:R-:W2:Y:S01]  /*59b0*/  LDC R21, c[0x0][0x648] ;  /* 0x00019200ff157b82 */ /* 0x000ea20000000800 */
[-CC-:B0-----:R-:W-:Y:S02]  /*59c0*/  SHF.R.U64 R13, R8, R24.reuse, R3.reuse ;  /* 0x00000018080d7219 */ /* 0x181fe40000001203 */
[-C--:B------:R-:W-:Y:S02]  /*59d0*/  SHF.L.U32 R5, R5, R24.reuse, RZ ;  /* 0x0000001805057219 */ /* 0x080fe400000006ff */
[-C--:B------:R-:W-:Y:S01]  /*59e0*/  SHF.R.U32.HI R3, RZ, R24.reuse, R3 ;  /* 0x00000018ff037219 */ /* 0x080fe20000011603 */
[----:B------:R-:W-:Y:S01]  /*59f0*/  IMAD.MOV.U32 R2, RZ, RZ, R13 ;  /* 0x000000ffff027224 */ /* 0x000fe200078e000d */
[----:B------:R-:W-:Y:S01]  /*5a00*/  SHF.L.U32 R24, R7, R24, RZ ;  /* 0x0000001807187219 */ /* 0x000fe200000006ff */
[----:B------:R-:W0:Y:S01]  /*5a10*/  LDC R25, c[0x0][0x638] ;  /* 0x00018e00ff197b82 */ /* 0x000e220000000800 */
[----:B------:R-:W-:-:S07]  /*5a20*/  LOP3.LUT R19, RZ, R5, RZ, 0x33, !PT ;  /* 0x00000005ff137212 */ /* 0x000fce00078e33ff */
[----:B------:R-:W0:Y:S01]  /*5a30*/  LDC R28, c[0x0][0x610] ;  /* 0x00018400ff1c7b82 */ /* 0x000e220000000800 */
[----:B----4-:R-:W-:Y:S05]  /*5a40*/  @!P0 BRA `(.L_x_170) ;  /* 0x0000000000288947 */ /* 0x010fea0003800000 */
[----:B---3--:R-:W3:Y:S02]  /*5a50*/  LDC R0, c[0x0][0x64c] ;  /* 0x00019300ff007b82 */ /* 0x008ee40000000800 */
[----:B---3--:R-:W-:-:S05]  /*5a60*/  IADD3 R7, P0, R13, R0, RZ ;  /* 0x000000000d077210 */ /* 0x008fca0007f1e0ff */
        /* <DEDUP_REMOVED lines=8> */
.L_x_170:
[----:B------:R-:W4:Y:S01]  /*5af0*/  LDC R4, c[0x0][0x65c] ;  /* 0x00019700ff047b82 */ /* 0x000f220000000800 */
[----:B--23--:R-:W-:Y:S01]  /*5b00*/  SHF.R.U64 R0, R2, R21, R3 ;  /* 0x0000001502007219 */ /* 0x00cfe20000001203 */
[----:B-1----:R-:W-:Y:S01]  /*5b10*/  VIADD R3, R14, 0xffffffff ;  /* 0xffffffff0e037836 */ /* 0x002fe20000000000 */
[----:B------:R-:W-:Y:S01]  /*5b20*/  LOP3.LUT R19, R8, R19, RZ, 0xc0, !PT ;  /* 0x0000001308137212 */ /* 0x000fe200078ec0ff */
[----:B------:R-:W-:Y:S02]  /*5b30*/  IMAD.MOV R12, RZ, RZ, -R12 ;  /* 0x000000ffff0c7224 */ /* 0x000fe400078e0a0c */
[----:B------:R-:W-:Y:S01]  /*5b40*/  IMAD.MOV R2, RZ, RZ, -R0 ;  /* 0x000000ffff027224 */ /* 0x000fe200078e0a00 */
[----:B------:R-:W-:Y:S01]  /*5b50*/  LOP3.LUT R3, R10, R3, RZ, 0xc0, !PT ;  /* 0x000000030a037212 */ /* 0x000fe200078ec0ff */
[----:B------:R-:W-:Y:S02]  /*5b60*/  IMAD R19, R24, R0, R19 ;  /* 0x0000000018137224 */ /* 0x000fe400078e0213 */
[----:B0-----:R-:W-:-:S04]  /*5b70*/  IMAD R0, R2, R25, R13 ;  /* 0x0000001902007224 */ /* 0x001fc800078e020d */
[----:B------:R-:W-:Y:S01]  /*5b80*/  IMAD R2, R0, R14, R3 ;  /* 0x0000000e00027224 */ /* 0x000fe200078e0203 */
[----:B----4-:R-:W-:Y:S01]  /*5b90*/  ISETP.NE.AND P0, PT, R4, 0x1, PT ;  /* 0x000000010400780c */ /* 0x010fe20003f05270 */
[----:B------:R-:W-:-:S05]  /*5ba0*/  IMAD.MOV.U32 R4, RZ, RZ, 0x1 ;  /* 0x00000001ff047424 */ /* 0x000fca00078e00ff */
[----:B------:R-:W-:-:S07]  /*5bb0*/  PRMT R0, R4, 0x7610, R0 ;  /* 0x0000761004007816 */ /* 0x000fce0000000000 */
[----:B------:R-:W-:-:S04]  /*5bc0*/  @P0 IMAD R22, R15, R12, R20 ;  /* 0x0000000c0f160224 */ /* 0x000fc800078e0214 */
[----:B------:R-:W-:-:S05]  /*5bd0*/  IMAD R19, R19, R28, R22 ;  /* 0x0000001c13137224 */ /* 0x000fca00078e0216 */
[----:B------:R-:W-:Y:S02]  /*5be0*/  SEL R22, R2, R19, !P0 ;  /* 0x0000001302167207 */ /* 0x000fe40004000000 */
[----:B------:R-:W-:Y:S01]  /*5bf0*/  SEL R19, R19, R2, !P0 ;  /* 0x0000000213137207 */ /* 0x000fe20004000000 */
[----:B------:R-:W-:-:S07]  /*5c00*/  IMAD.MOV.U32 R2, RZ, RZ, R11 ;  /* 0x000000ffff027224 */ /* 0x000fce00078e000b */
.L_x_168:
[----:B------:R-:W-:Y:S02]  /*5c10*/  LOP3.LUT P0, RZ, R0, 0xff, RZ, 0xc0, !PT ;  /* 0x000000ff00ff7812 */ /* 0x000fe4000780c0ff */
[----:B------:R-:W-:-:S11]  /*5c20*/  LOP3.LUT R101, R101, 0x1, RZ, 0x3c, !PT ;  /* 0x0000000165657812 */ /* 0x000fd600078e3cff */
[----:B------:R-:W-:Y:S05]  /*5c30*/  @P0 BRA `(.L_x_171) ;  /* 0xffffffbc002c0947 */ /* 0x000fea000383ffff */
[----:B------:R-:W-:Y:S05]  /*5c40*/  EXIT ;  /* 0x000000000000794d */ /* 0x000fea0003800000 */
.L_x_18:
[----:B------:R-:W-:-:S08]  /*5c50*/  ISETP.NE.AND P0, PT, R5, RZ, PT ;  /* 0x000000ff0500720c */ /* 0x000fd00003f05270 */
[----:B0-----:R-:W0:-:S00]  /*5c60*/  USETMAXREG.DEALLOC.CTAPOOL 0x28 ;  /* 0x00000028000079c8 */ /* 0x001e0000080e0500 */
[----:B------:R-:W-:Y:S05]  /*5c70*/  @P0 EXIT ;  /* 0x000000000000094d */ /* 0x000fea0003800000 */
[----:B0-----:R-:W-:Y:S01]  /*5c80*/  LOP3.LUT P0, RZ, R8, 0xff, RZ, 0xc0, !PT ;  /* 0x000000ff08ff7812 */ /* 0x001fe2000780c0ff */
[----:B------:R-:W-:Y:S02]  /*5c90*/  IMAD.MOV.U32 R0, RZ, RZ, 0x1 ;  /* 0x00000001ff007424 */ /* 0x000fe400078e00ff */
[----:B------:R-:W-:-:S10]  /*5ca0*/  IMAD.MOV.U32 R7, RZ, RZ, RZ ;  /* 0x000000ffff077224 */ /* 0x000fd400078e00ff */
[----:B------:R-:W-:Y:S05]  /*5cb0*/  @!P0 BRA `(.L_x_172) ;  /* 0x0000000c00748947 */ /* 0x000fea0003800000 */
[----:B------:R-:W0:Y:S01]  /*5cc0*/  S2UR UR9, SR_CgaCtaId ;  /* 0x00000000000979c3 */ /* 0x000e220000008800 */
[----:B------:R-:W-:Y:S01]  /*5cd0*/  ULDC UR5, c[0x0][0x658] ;  /* 0x0001960000057ab9 */ /* 0x000fe20000000800 */
[----:B------:R-:W-:Y:S01]  /*5ce0*/  UMOV UR10, 0xffffffff ;  /* 0xffffffff000a7882 */ /* 0x000fe20000000000 */
[----:B------:R-:W-:Y:S01]  /*5cf0*/  UMOV UR11, 0x1 ;  /* 0x00000001000b7882 */ /* 0x000fe20000000000 */
[----:B------:R-:W-:Y:S01]  /*5d00*/  USHF.L.U32 UR10, UR10, UR5, URZ ;  /* 0x000000050a0a7299 */ /* 0x000fe2000800063f */
[----:B------:R-:W-:Y:S01]  /*5d10*/  LOP3.LUT P0, RZ, R4, 0x1f, RZ, 0xc0, !PT ;  /* 0x0000001f04ff7812 */ /* 0x000fe2000780c0ff */
[----:B------:R-:W-:Y:S01]  /*5d20*/  BSSY B0, `(.L_x_172) ;  /* 0x00000d6000007945 */ /* 0x000fe20003800000 */
[C---:B------:R-:W-:Y:S01]  /*5d30*/  ISETP.NE.AND P2, PT, R3.reuse, RZ, PT ;  /* 0x000000ff0300720c */ /* 0x040fe20003f45270 */
[----:B------:R-:W-:Y:S01]  /*5d40*/  IMAD.MOV.U32 R8, RZ, RZ, 0x1 ;  /* 0x00000001ff087424 */ /* 0x000fe200078e00ff */
[----:B------:R-:W-:Y:S01]  /*5d50*/  ISETP.NE.OR P0, PT, R3, RZ, !P0 ;  /* 0x000000ff0300720c */ /* 0x000fe20004705670 */
[----:B------:R-:W-:Y:S01]  /*5d60*/  IMAD.MOV.U32 R0, RZ, RZ, 0x1 ;  /* 0x00000001ff007424 */ /* 0x000fe200078e00ff */
[----:B------:R-:W-:Y:S01]  /*5d70*/  LOP3.LUT R6, R16, 0x2, RZ, 0xfc, !PT ;  /* 0x0000000210067812 */ /* 0x000fe200078efcff */
[----:B------:R-:W-:Y:S01]  /*5d80*/  IMAD.MOV.U32 R7, RZ, RZ, RZ ;  /* 0x000000ffff077224 */ /* 0x000fe200078e00ff */
[----:B------:R-:W-:Y:S01]  /*5d90*/  ULDC UR4, c[0x0][0x600] ;  /* 0x0001800000047ab9 */ /* 0x000fe20000000800 */
[----:B------:R-:W-:Y:S01]  /*5da0*/  UMOV UR18, 0x55 ;  /* 0x0000005500127882 */ /* 0x000fe20000000000 */
[----:B------:R-:W-:-:S02]  /*5db0*/  UIADD3 UR26, UR40, 0x1, URZ ;  /* 0x00000001281a7890 */ /* 0x000fc4000fffe03f */
[----:B------:R-:W-:Y:S02]  /*5dc0*/  UIADD3 UR4, UR4, -0x1, URZ ;  /* 0xffffffff04047890 */ /* 0x000fe4000fffe03f */
[----:B------:R-:W-:Y:S01]  /*5dd0*/  USHF.L.U32 UR5, UR11, UR5, URZ ;  /* 0x000000050b057299 */ /* 0x000fe2000800063f */
[----:B------:R-:W-:Y:S01]  /*5de0*/  ULDC.64 UR24, c[0x0][0x198] ;  /* 0x0000660000187ab9 */ /* 0x000fe20000000a00 */
[----:B0-----:R-:W-:Y:S02]  /*5df0*/  ULOP3.LUT UR8, UR9, 0x1, URZ, 0xc0, !UPT ;  /* 0x0000000109087892 */ /* 0x001fe4000f8ec03f */
[----:B------:R-:W-:Y:S02]  /*5e00*/  USHF.L.U32 UR7, UR9, 0xc, URZ ;  /* 0x0000000c09077899 */ /* 0x000fe4000800063f */
[----:B------:R-:W-:Y:S02]  /*5e10*/  USHF.R.U32.HI UR27, URZ, 0x1, UR9 ;  /* 0x000000013f1b7899 */ /* 0x000fe40008011609 */
[----:B------:R-:W-:-:S02]  /*5e20*/  USHF.L.U32 UR6, UR9, 0x6, URZ ;  /* 0x0000000609067899 */ /* 0x000fc4000800063f */
[----:B------:R-:W-:Y:S02]  /*5e30*/  ULOP3.LUT UR9, UR9, 0xfffffffe, URZ, 0xc0, !UPT ;  /* 0xfffffffe09097892 */ /* 0x000fe4000f8ec03f */
[----:B------:R-:W-:Y:S02]  /*5e40*/  UISETP.GT.U32.AND UP0, UPT, UR8, 0xffff, UPT ;  /* 0x0000ffff0800788c */ /* 0x000fe4000bf04070 */
[----:B------:R-:W-:Y:S02]  /*5e50*/  ULOP3.LUT UR13, UR7, 0x1000, URZ, 0xc0, !UPT ;  /* 0x00001000070d7892 */ /* 0x000fe4000f8ec03f */
[----:B------:R-:W-:Y:S02]  /*5e60*/  ULOP3.LUT UR7, URZ, UR10, URZ, 0x33, !UPT ;  /* 0x0000000a3f077292 */ /* 0x000fe4000f8e333f */
[----:B------:R-:W-:Y:S02]  /*5e70*/  USHF.L.U32 UR10, UR11, UR9, URZ ;  /* 0x000000090b0a7299 */ /* 0x000fe4000800063f */
[----:B------:R-:W-:-:S02]  /*5e80*/  ULOP3.LUT UR9, UR9, 0x1, URZ, 0xfc, !UPT ;  /* 0x0000000109097892 */ /* 0x000fc4000f8efc3f */
[----:B------:R-:W-:Y:S02]  /*5e90*/  USEL UR8, UR8, 0xffff, !UP0 ;  /* 0x0000ffff08087887 */ /* 0x000fe4000c000000 */
[----:B------:R-:W-:Y:S02]  /*5ea0*/  USHF.L.U32 UR9, UR11, UR9, URZ ;  /* 0x000000090b097299 */ /* 0x000fe4000800063f */
[----:B------:R-:W-:Y:S02]  /*5eb0*/  ULOP3.LUT UR8, UR8, 0xffff, URZ, 0xc0, !UPT ;  /* 0x0000ffff08087892 */ /* 0x000fe4000f8ec03f */
[----:B------:R-:W-:Y:S02]  /*5ec0*/  ULEA UR28, UR27, 0x200, 0xa ;  /* 0x000002001b1c7891 */ /* 0x000fe4000f8e503f */
[----:B------:R-:W-:Y:S02]  /*5ed0*/  ULOP3.LUT UR6, UR6, 0x40, URZ, 0xc0, !UPT ;  /* 0x0000004006067892 */ /* 0x000fe4000f8ec03f */
[----:B------:R-:W-:-:S02]  /*5ee0*/  ULOP3.LUT UR13, UR13, 0x12200, URZ, 0xfc, !UPT ;  /* 0x000122000d0d7892 */ /* 0x000fc4000f8efc3f */
[----:B------:R-:W-:Y:S02]  /*5ef0*/  ULOP3.LUT UR19, UR10, UR9, URZ, 0xfc, !UPT ;  /* 0x000000090a137292 */ /* 0x000fe4000f8efc3f */
[----:B------:R-:W-:-:S12]  /*5f00*/  USHF.L.U32 UR18, UR18, UR8, URZ ;  /* 0x0000000812127299 */ /* 0x000fd8000800063f */
.L_x_184:
[----:B------:R-:W-:-:S03]  /*5f10*/  UMOV UR8, 0xffffffff ;  /* 0xffffffff00087882 */ /* 0x000fc60000000000 */
[----:B------:R-:W-:Y:S05]  /*5f20*/  BRA.DIV UR8, `(.L_x_173) ;  /* 0x0000001608e47947 */ /* 0x000fea000b800000 */
[----:B------:R-:W-:-:S13]  /*5f30*/  ELECT P6, URZ, PT ;  /* 0x00000000003f782f */ /* 0x000fda00038c0000 */
.L_x_211:
[----:B------:R-:W0:Y:S01]  /*5f40*/  LDC R3, c[0x0][0x28c] ;  /* 0x0000a300ff037b82 */ /* 0x000e220000000800 */
[----:B------:R-:W-:Y:S01]  /*5f50*/  BSSY B1, `(.L_x_174) ;  /* 0x000003a000017945 */ /* 0x000fe20003800000 */
[----:B0-----:R-:W-:-:S13]  /*5f60*/  ISETP.LT.OR P6, PT, R3, 0x1, !P6 ;  /* 0x000000010300780c */ /* 0x001fda00077c1670 */
[----:B------:R-:W-:Y:S05]  /*5f70*/  @P6 BRA `(.L_x_175) ;  /* 0x0000000000dc6947 */ /* 0x000fea0003800000 */
[----:B------:R-:W-:Y:S01]  /*5f80*/  LEA R19, R19, UR27, 0x2 ;  /* 0x0000001b13137c11 */ /* 0x000fe2000f8e10ff */
[----:B------:R-:W-:Y:S01]  /*5f90*/  IMAD.MOV.U32 R12, RZ, RZ, RZ ;  /* 0x000000ffff0c7224 */ /* 0x000fe200078e00ff */
[----:B------:R-:W-:Y:S01]  /*5fa0*/  LEA R22, R22, UR6, 0x7 ;  /* 0x0000000616167c11 */ /* 0x000fe2000f8e38ff */
[----:B------:R-:W-:Y:S02]  /*5fb0*/  IMAD.U32 R13, RZ, RZ, UR26 ;  /* 0x0000001aff0d7e24 */ /* 0x000fe4000f8e00ff */
[----:B------:R-:W-:Y:S02]  /*5fc0*/  IMAD.MOV.U32 R3, RZ, RZ, R0 ;  /* 0x000000ffff037224 */ /* 0x000fe400078e0000 */
[----:B------:R-:W-:Y:S02]  /*5fd0*/  IMAD.MOV.U32 R4, RZ, RZ, R7 ;  /* 0x000000ffff047224 */ /* 0x000fe400078e0007 */
[----:B------:R-:W-:-:S07]  /*5fe0*/  IMAD.SHL.U32 R19, R19, 0x10, RZ ;  /* 0x0000001013137824 */ /* 0x000fce00078e00ff */
.L_x_179:
[----:B------:R-:W0:Y:S01]  /*5ff0*/  S2R R10, SR_CgaCtaId ;  /* 0x00000000000a7919 */ /* 0x000e220000008800 */
[----:B------:R-:W-:Y:S01]  /*6000*/  MOV R5, 0x400 ;  /* 0x0000040000057802 */ /* 0x000fe20000000f00 */
[----:B------:R-:W1:Y:S03]  /*6010*/  @!P2 LDC R9, c[0x0][0x500] ;  /* 0x00014000ff09ab82 */ /* 0x000e660000000800 */
[----:B0-----:R-:W-:Y:S02]  /*6020*/  LEA R11, R10, R5, 0x18 ;  /* 0x000000050a0b7211 */ /* 0x001fe400078ec0ff */
[----:B------:R-:W-:-:S03]  /*6030*/  SHF.L.U32 R5, R3, 0x1f, RZ ;  /* 0x0000001f03057819 */ /* 0x000fc600000006ff */
[----:B------:R-:W-:-:S04]  /*6040*/  IMAD R10, R4, 0x8, R11 ;  /* 0x00000008040a7824 */ /* 0x000fc800078e020b */
[----:B------:R-:W0:Y:S02]  /*6050*/  SYNCS.PHASECHK.TRANS64.TRYWAIT P1, [R10+URZ+0x90], R5 ;  /* 0x000090050a0075a7 */ /* 0x000e24000802017f */
[----:B01----:R-:W-:Y:S05]  /*6060*/  @!P1 BRA `(.L_x_176) ;  /* 0x0000001400b49947 */ /* 0x003fea0003800000 */
.L_x_212:
[----:B0-----:R-:W-:Y:S01]  /*6070*/  PRMT R5, R6, 0x9910, RZ ;  /* 0x0000991006057816 */ /* 0x001fe200000000ff */
[----:B------:R0:W-:Y:S03]  /*6080*/  @!P2 SYNCS.ARRIVE.TRANS64 RZ, [R10+URZ], R9 ;  /* 0x000000090affa9a7 */ /* 0x0001e6000800003f */
[----:B------:R-:W-:-:S13]  /*6090*/  ISETP.NE.AND P1, PT, R5, 0x2, PT ;  /* 0x000000020500780c */ /* 0x000fda0003f25270 */
[----:B0-----:R-:W-:Y:S05]  /*60a0*/  @P1 BRA `(.L_x_177) ;  /* 0x0000000000041947 */ /* 0x001fea0003800000 */
[----:B------:R-:W-:Y:S01]  /*60b0*/  BPT.TRAP 0x1 ;  /* 0x000000040000795c */ /* 0x000fe20000300000 */
.L_x_177:
[----:B------:R-:W-:Y:S05]  /*60c0*/  @P0 BRA `(.L_x_178) ;  /* 0x0000000000040947 */ /* 0x000fea0003800000 */
[----:B------:R-:W-:Y:S01]  /*60d0*/  BPT.TRAP 0x1 ;  /* 0x000000040000795c */ /* 0x000fe20000300000 */
.L_x_178:
[----:B------:R-:W-:Y:S01]  /*60e0*/  R2UR UR11, R4 ;  /* 0x00000000040b72ca */ /* 0x000fe200000e0000 */
[----:B------:R-:W-:Y:S01]  /*60f0*/  VIADD R13, R13, 0xffffffff ;  /* 0xffffffff0d0d7836 */ /* 0x000fe20000000000 */
[----:B------:R-:W-:Y:S01]  /*6100*/  R2UR UR21, R11 ;  /* 0x000000000b1572ca */ /* 0x000fe200000e0000 */
[----:B------:R-:W-:Y:S01]  /*6110*/  UIADD3 UR14, UP0, UR24, 0xf0, URZ ;  /* 0x000000f0180e7890 */ /* 0x000fe2000ff1e03f */
[----:B------:R-:W-:Y:S01]  /*6120*/  R2UR UR22, R19 ;  /* 0x00000000131672ca */ /* 0x000fe200000e0000 */
[----:B------:R-:W-:Y:S01]  /*6130*/  UIADD3 UR30, UP1, UR24, 0x1f0, URZ ;  /* 0x000001f0181e7890 */ /* 0x000fe2000ff3e03f */
[----:B------:R-:W-:Y:S01]  /*6140*/  R2UR UR9, R10 ;  /* 0x000000000a0972ca */ /* 0x000fe200000e0000 */
[----:B------:R-:W-:Y:S01]  /*6150*/  UIADD3.X UR15, URZ, UR25, URZ, UP0, !UPT ;  /* 0x000000193f0f7290 */ /* 0x000fe200087fe43f */
[----:B------:R-:W-:Y:S01]  /*6160*/  R2UR UR10, R12 ;  /* 0x000000000c0a72ca */ /* 0x000fe200000e0000 */
[----:B------:R-:W-:Y:S01]  /*6170*/  UPRMT UR20, URZ, 0x5410, UR18 ;  /* 0x000054103f147896 */ /* 0x000fe20008000012 */
[----:B------:R-:W-:Y:S01]  /*6180*/  R2UR UR12, R2 ;  /* 0x00000000020c72ca */ /* 0x000fe200000e0000 */
[----:B------:R-:W-:Y:S01]  /*6190*/  VIADD R4, R4, 0x1 ;  /* 0x0000000104047836 */ /* 0x000fe20000000000 */
[----:B------:R-:W-:Y:S01]  /*61a0*/  R2UR UR23, R22 ;  /* 0x00000000161772ca */ /* 0x000fe200000e0000 */
[----:B------:R-:W-:Y:S01]  /*61b0*/  ULEA UR8, UR11, UR28, 0xc ;  /* 0x0000001c0b087291 */ /* 0x000fe2000f8e603f */
[----:B------:R-:W-:Y:S01]  /*61c0*/  ISETP.GT.AND P3, PT, R13, 0x1, PT ;  /* 0x000000010d00780c */ /* 0x000fe20003f64270 */
[----:B------:R-:W-:Y:S01]  /*61d0*/  ULEA UR11, UR11, UR13, 0xd ;  /* 0x0000000d0b0b7291 */ /* 0x000fe2000f8e683f */
[----:B------:R-:W-:Y:S01]  /*61e0*/  ISETP.NE.AND P1, PT, R4, 0x12, PT ;  /* 0x000000120400780c */ /* 0x000fe20003f25270 */
[----:B------:R-:W-:Y:S01]  /*61f0*/  UIADD3 UR8, UR21, UR8, URZ ;  /* 0x0000000815087290 */ /* 0x000fe2000fffe03f */
[----:B------:R-:W-:Y:S01]  /*6200*/  VIADD R12, R12, 0x40 ;  /* 0x000000400c0c7836 */ /* 0x000fe20000000000 */
[----:B------:R-:W-:Y:S01]  /*6210*/  UIADD3 UR21, UR21, UR11, URZ ;  /* 0x0000000b15157290 */ /* 0x000fe2000fffe03f */
[----:B------:R-:W-:Y:S01]  /*6220*/  SEL R10, RZ, 0x1, P1 ;  /* 0x00000001ff0a7807 */ /* 0x000fe20000800000 */
[----:B------:R-:W-:Y:S01]  /*6230*/  UPRMT UR29, URZ, 0x5410, UR19 ;  /* 0x000054103f1d7896 */ /* 0x000fe20008000013 */
[----:B------:R-:W-:Y:S01]  /*6240*/  SEL R4, R4, RZ, P1 ;  /* 0x000000ff04047207 */ /* 0x000fe20000800000 */
[----:B------:R-:W-:Y:S01]  /*6250*/  UIADD3.X UR31, URZ, UR25, URZ, UP1, !UPT ;  /* 0x000000193f1f7290 */ /* 0x000fe20008ffe43f */
[----:B------:R-:W-:Y:S01]  /*6260*/  LOP3.LUT R3, R3, R10, RZ, 0x3c, !PT ;  /* 0x0000000a03037212 */ /* 0x000fe200078e3cff */
[----:B------:R-:W-:Y:S01]  /*6270*/  UMOV UR16, 0x0 ;  /* 0x0000000000107882 */ /* 0x000fe20000000000 */
[----:B------:R-:W-:Y:S01]  /*6280*/  UMOV UR17, 0x10000000 ;  /* 0x1000000000117882 */ /* 0x000fe20000000000 */
[----:B------:R-:W-:-:S02]  /*6290*/  UMOV UR11, UR22 ;  /* 0x00000016000b7c82 */ /* 0x000fc40008000000 */
[----:B------:R0:W-:Y:S02]  /*62a0*/  UTMALDG.3D.MULTICAST [UR8], [UR14], UR20, desc[UR16] ;  /* 0x000010080e0073b4 */ /* 0x0001e40008011814 */
[----:B0-----:R-:W-:Y:S01]  /*62b0*/  UMOV UR8, UR21 ;  /* 0x0000001500087c82 */ /* 0x001fe20008000000 */
[----:B------:R-:W-:Y:S02]  /*62c0*/  UMOV UR11, UR23 ;  /* 0x00000017000b7c82 */ /* 0x000fe40008000000 */
[----:B------:R0:W-:Y:S02]  /*62d0*/  UTMALDG.3D.MULTICAST [UR8], [UR30], UR29, desc[UR16] ;  /* 0x000010081e0073b4 */ /* 0x0001e4000801181d */
[----:B0-----:R-:W-:Y:S05]  /*62e0*/  @P3 BRA `(.L_x_179) ;  /* 0xfffffffc00403947 */ /* 0x001fea000383ffff */
.L_x_175:
[----:B------:R-:W-:Y:S05]  /*62f0*/  BSYNC B1 ;  /* 0x0000000000017941 */ /* 0x000fea0003800000 */
.L_x_174:
[----:B------:R-:W2:Y:S01]  /*6300*/  LDL.64 R10, [R1] ;  /* 0x00000000010a7983 */ /* 0x000ea20000100a00 */
[----:B------:R-:W-:Y:S01]  /*6310*/  LOP3.LUT P4, RZ, R8, 0xff, RZ, 0xc0, !PT ;  /* 0x000000ff08ff7812 */ /* 0x000fe2000788c0ff */
[----:B------:R-:W-:Y:S01]  /*6320*/  VIADD R4, R7, UR40 ;  /* 0x0000002807047c36 */ /* 0x000fe20008000000 */
[----:B------:R-:W-:Y:S01]  /*6330*/  ULDC.64 UR8, c[0x0][0x650] ;  /* 0x0001940000087ab9 */ /* 0x000fe20000000a00 */
[----:B------:R-:W-:Y:S01]  /*6340*/  IMAD.U32 R7, RZ, RZ, UR40 ;  /* 0x00000028ff077e24 */ /* 0x000fe2000f8e00ff */
[----:B------:R-:W-:Y:S01]  /*6350*/  UISETP.GE.U32.AND UP0, UPT, UR40, 0x12, UPT ;  /* 0x000000122800788c */ /* 0x000fe2000bf06070 */
[----:B------:R-:W-:Y:S01]  /*6360*/  BSSY B1, `(.L_x_180) ;  /* 0x000006f000017945 */ /* 0x000fe20003800000 */
[----:B------:R-:W-:Y:S01]  /*6370*/  ISETP.GT.U32.AND P1, PT, R4, 0x11, PT ;  /* 0x000000110400780c */ /* 0x000fe20003f24070 */
[----:B------:R-:W-:Y:S01]  /*6380*/  IMAD.MOV.U32 R19, RZ, RZ, -0x1 ;  /* 0xffffffffff137424 */ /* 0x000fe200078e00ff */
[----:B------:R-:W-:Y:S01]  /*6390*/  PRMT R8, RZ, 0x7610, R8 ;  /* 0x00007610ff087816 */ /* 0x000fe20000000008 */
[----:B------:R-:W-:Y:S01]  /*63a0*/  IMAD.MOV.U32 R22, RZ, RZ, -0x1 ;  /* 0xffffffffff167424 */ /* 0x000fe200078e00ff */
[----:B------:R-:W-:-:S02]  /*63b0*/  ISETP.LT.U32.AND P1, PT, R7, 0x12, P1 ;  /* 0x000000120700780c */ /* 0x000fc40000f21070 */
[----:B------:R-:W-:Y:S01]  /*63c0*/  PLOP3.LUT P3, PT, PT, PT, UP0, 0x80, 0x0 ;  /* 0x000000000000781c */ /* 0x000fe20003f6f008 */
[----:B------:R-:W0:Y:S01]  /*63d0*/  @P4 S2R R3, SR_CgaCtaId ;  /* 0x0000000000034919 */ /* 0x000e220000008800 */
[----:B------:R-:W-:-:S04]  /*63e0*/  @P4 MOV R2, 0x400 ;  /* 0x0000040000024802 */ /* 0x000fc80000000f00 */
[----:B0-----:R-:W-:Y:S01]  /*63f0*/  @P4 LEA R5, R3, R2, 0x18 ;  /* 0x0000000203054211 */ /* 0x001fe200078ec0ff */
[----:B------:R-:W-:-:S03]  /*6400*/  IMAD.WIDE.U32 R2, R4, 0x38e38e39, RZ ;  /* 0x38e38e3904027825 */ /* 0x000fc600078e00ff */
[----:B------:R0:W-:Y:S01]  /*6410*/  @P4 SYNCS.ARRIVE.TRANS64.A1T0 RZ, [R5+URZ+0x158], RZ ;  /* 0x000158ff05ff49a7 */ /* 0x0001e2000810003f */
[----:B------:R-:W-:Y:S01]  /*6420*/  IMAD.MOV.U32 R2, RZ, RZ, -0x1 ;  /* 0xffffffffff027424 */ /* 0x000fe200078e00ff */
[----:B0-----:R-:W-:Y:S02]  /*6430*/  SHF.R.U32.HI R5, RZ, 0x2, R3 ;  /* 0x00000002ff057819 */ /* 0x001fe40000011603 */
[----:B------:R-:W-:-:S03]  /*6440*/  SEL R3, RZ, 0x1, !P1 ;  /* 0x00000001ff037807 */ /* 0x000fc60004800000 */
[----:B------:R-:W-:Y:S01]  /*6450*/  IMAD R7, R5, -0x12, R4 ;  /* 0xffffffee05077824 */ /* 0x000fe200078e0204 */
[----:B------:R-:W-:Y:S02]  /*6460*/  LOP3.LUT R0, R0, R3, RZ, 0x3c, !PT ;  /* 0x0000000300007212 */ /* 0x000fe400078e3cff */
[----:B------:R-:W-:Y:S02]  /*6470*/  PRMT R3, RZ, 0x7610, R3 ;  /* 0x00007610ff037816 */ /* 0x000fe40000000003 */
[----:B------:R-:W-:Y:S02]  /*6480*/  @P3 LOP3.LUT R0, R0, 0x1, R5, 0x78, !PT ;  /* 0x0000000100003812 */ /* 0x000fe400078e7805 */
[----:B--2---:R-:W-:-:S04]  /*6490*/  IADD3 R18, P4, R18, R10, RZ ;  /* 0x0000000a12127210 */ /* 0x004fc80007f9e0ff */
[----:B------:R-:W-:Y:S01]  /*64a0*/  ISETP.GE.U32.AND P1, PT, R18, UR8, PT ;  /* 0x0000000812007c0c */ /* 0x000fe2000bf26070 */
[----:B------:R-:W-:-:S05]  /*64b0*/  IMAD.X R17, R17, 0x1, R23, P4 ;  /* 0x0000000111117824 */ /* 0x000fca00020e0617 */
[----:B------:R-:W-:-:S13]  /*64c0*/  ISETP.GE.U32.AND.EX P1, PT, R17, UR9, PT, P1 ;  /* 0x0000000911007c0c */ /* 0x000fda000bf26110 */
[----:B------:R-:W-:Y:S05]  /*64d0*/  @P1 BRA `(.L_x_181) ;  /* 0x00000004005c1947 */ /* 0x000fea0003800000 */
[----:B------:R-:W0:Y:S01]  /*64e0*/  S2R R11, SR_CTAID.X ;  /* 0x00000000000b7919 */ /* 0x000e220000002500 */
[----:B------:R-:W-:Y:S01]  /*64f0*/  ULDC.64 UR8, c[0x0][0x628] ;  /* 0x00018a0000087ab9 */ /* 0x000fe20000000a00 */
[----:B------:R-:W1:Y:S01]  /*6500*/  LDC R12, c[0x0][0x144] ;  /* 0x00005100ff0c7b82 */ /* 0x000e620000000800 */
[----:B------:R-:W-:Y:S01]  /*6510*/  ISETP.NE.U32.AND P1, PT, RZ, UR8, PT ;  /* 0x00000008ff007c0c */ /* 0x000fe2000bf25070 */
[----:B------:R-:W2:Y:S01]  /*6520*/  S2R R9, SR_CTAID.Y ;  /* 0x0000000000097919 */ /* 0x000ea20000002600 */
[----:B------:R-:W-:Y:S01]  /*6530*/  ULDC UR10, c[0x0][0x150] ;  /* 0x00005400000a7ab9 */ /* 0x000fe20000000800 */
[----:B------:R-:W-:Y:S01]  /*6540*/  ULDC UR11, c[0x0][0x630] ;  /* 0x00018c00000b7ab9 */ /* 0x000fe20000000800 */
[----:B------:R-:W-:Y:S01]  /*6550*/  ISETP.NE.AND.EX P1, PT, RZ, UR9, PT, P1 ;  /* 0x00000009ff007c0c */ /* 0x000fe2000bf25310 */
[----:B------:R-:W-:Y:S01]  /*6560*/  IMAD.MOV.U32 R2, RZ, RZ, R18 ;  /* 0x000000ffff027224 */ /* 0x000fe200078e0012 */
[----:B0-----:R-:W-:-:S05]  /*6570*/  I2FP.F32.U32 R3, R11 ;  /* 0x0000000b00037245 */ /* 0x001fca0000201000 */
[----:B------:R-:W-:Y:S01]  /*6580*/  FMUL R14, R3, UR10 ;  /* 0x0000000a030e7c20 */ /* 0x000fe20008400000 */
[----:B------:R-:W-:-:S05]  /*6590*/  IMAD.MOV.U32 R3, RZ, RZ, R17 ;  /* 0x000000ffff037224 */ /* 0x000fca00078e0011 */
[----:B--2---:R-:W-:Y:S05]  /*65a0*/  @!P1 BRA `(.L_x_182) ;  /* 0x0000000000289947 */ /* 0x004fea0003800000 */
[----:B------:R-:W-:Y:S02]  /*65b0*/  ULDC UR10, c[0x0][0x634] ;  /* 0x00018d00000a7ab9 */ /* 0x000fe40000000800 */
[----:B------:R-:W-:-:S05]  /*65c0*/  IADD3 R3, P1, R18, UR10, RZ ;  /* 0x0000000a12037c10 */ /* 0x000fca000ff3e0ff */
[----:B------:R-:W-:-:S04]  /*65d0*/  IMAD.X R13, RZ, RZ, R17, P1 ;  /* 0x000000ffff0d7224 */ /* 0x000fc800008e0611 */
[----:B------:R-:W-:-:S04]  /*65e0*/  IMAD.WIDE.U32 R4, R13, UR8, RZ ;  /* 0x000000080d047c25 */ /* 0x000fc8000f8e00ff */
[----:B------:R-:W-:-:S04]  /*65f0*/  IMAD.WIDE.U32 R4, P1, R3, UR9, R4 ;  /* 0x0000000903047c25 */ /* 0x000fc8000f820004 */
[----:B------:R-:W-:-:S04]  /*6600*/  IMAD.WIDE.U32 R2, R3, UR8, RZ ;  /* 0x0000000803027c25 */ /* 0x000fc8000f8e00ff */
[----:B------:R-:W-:Y:S01]  /*6610*/  IMAD.MOV.U32 R2, RZ, RZ, R5 ;  /* 0x000000ffff027224 */ /* 0x000fe200078e0005 */
[----:B------:R-:W-:Y:S01]  /*6620*/  IADD3 RZ, P3, R3, R4, RZ ;  /* 0x0000000403ff7210 */ /* 0x000fe20007f7e0ff */
[----:B------:R-:W-:-:S04]  /*6630*/  IMAD.X R3, RZ, RZ, RZ, P1 ;  /* 0x000000ffff037224 */ /* 0x000fc800008e06ff */
[----:B------:R-:W-:-:S08]  /*6640*/  IMAD.WIDE.U32.X R2, R13, UR9, R2, P3 ;  /* 0x000000090d027c25 */ /* 0x000fd000098e0402 */
.L_x_182:
[--C-:B------:R-:W-:Y:S01]  /*6650*/  SHF.R.U64 R10, R2, UR11, R3.reuse ;  /* 0x0000000b020a7c19 */ /* 0x100fe20008001203 */
[----:B------:R-:W0:Y:S01]  /*6660*/  F2I.U32.TRUNC.NTZ R14, R14 ;  /* 0x0000000e000e7305 */ /* 0x000e22000020f000 */
[----:B------:R-:W-:Y:S01]  /*6670*/  SHF.R.U32.HI R2, RZ, UR11, R3 ;  /* 0x0000000bff027c19 */ /* 0x000fe20008011603 */
[----:B------:R-:W-:Y:S01]  /*6680*/  ULDC.64 UR8, c[0x0][0x620] ;  /* 0x0001880000087ab9 */ /* 0x000fe20000000a00 */
[----:B------:R-:W-:Y:S01]  /*6690*/  IADD3 R5, P1, RZ, -R10, RZ ;  /* 0x8000000aff057210 */ /* 0x000fe20007f3e0ff */
[----:B------:R-:W-:Y:S01]  /*66a0*/  IMAD.MOV.U32 R3, RZ, RZ, R17 ;  /* 0x000000ffff037224 */ /* 0x000fe200078e0011 */
[----:B------:R-:W-:-:S03]  /*66b0*/  ULDC.64 UR10, c[0x0][0x640] ;  /* 0x00019000000a7ab9 */ /* 0x000fc60000000a00 */
[----:B------:R-:W-:Y:S01]  /*66c0*/  IMAD.X R2, RZ, RZ, ~R2, P1 ;  /* 0x000000ffff027224 */ /* 0x000fe200008e0e02 */
[----:B------:R-:W-:-:S03]  /*66d0*/  ISETP.NE.U32.AND P1, PT, RZ, UR10, PT ;  /* 0x0000000aff007c0c */ /* 0x000fc6000bf25070 */
[----:B------:R-:W-:Y:S01]  /*66e0*/  IMAD R4, R2, UR8, RZ ;  /* 0x0000000802047c24 */ /* 0x000fe2000f8e02ff */
[----:B------:R-:W-:Y:S01]  /*66f0*/  ISETP.NE.AND.EX P1, PT, RZ, UR11, PT, P1 ;  /* 0x0000000bff007c0c */ /* 0x000fe2000bf25310 */
[----:B------:R-:W-:-:S04]  /*6700*/  IMAD.MOV.U32 R2, RZ, RZ, R18 ;  /* 0x000000ffff027224 */ /* 0x000fc800078e0012 */
[----:B------:R-:W-:Y:S01]  /*6710*/  IMAD.WIDE.U32 R2, R5, UR8, R2 ;  /* 0x0000000805027c25 */ /* 0x000fe2000f8e0002 */
[----:B------:R-:W-:-:S03]  /*6720*/  ULDC UR8, c[0x0][0x618] ;  /* 0x0001860000087ab9 */ /* 0x000fc60000000800 */
[----:B------:R-:W-:Y:S01]  /*6730*/  IMAD R5, R5, UR9, R4 ;  /* 0x0000000905057c24 */ /* 0x000fe2000f8e0204 */
[----:B------:R-:W-:Y:S01]  /*6740*/  ULDC UR9, c[0x0][0x154] ;  /* 0x0000550000097ab9 */ /* 0x000fe20000000800 */
[----:B0-----:R-:W-:Y:S02]  /*6750*/  IMAD.MOV R4, RZ, RZ, -R14 ;  /* 0x000000ffff047224 */ /* 0x001fe400078e0a0e */
[----:B------:R-:W0:Y:S01]  /*6760*/  LDC R14, c[0x0][0x148] ;  /* 0x00005200ff0e7b82 */ /* 0x000e220000000800 */
[----:B------:R-:W-:Y:S02]  /*6770*/  IMAD.IADD R3, R3, 0x1, R5 ;  /* 0x0000000103037824 */ /* 0x000fe400078e0205 */
[----:B-1----:R-:W-:Y:S01]  /*6780*/  IMAD R11, R12, R4, R11 ;  /* 0x000000040c0b7224 */ /* 0x002fe200078e020b */
[----:B------:R-:W-:Y:S02]  /*6790*/  I2FP.F32.U32 R4, R9 ;  /* 0x0000000900047245 */ /* 0x000fe40000201000 */
[----:B------:R-:W-:-:S02]  /*67a0*/  SHF.R.U64 R12, R2, UR8, R3 ;  /* 0x00000008020c7c19 */ /* 0x000fc40008001203 */
[----:B------:R-:W-:Y:S01]  /*67b0*/  SHF.R.U32.HI R3, RZ, UR8, R3 ;  /* 0x00000008ff037c19 */ /* 0x000fe20008011603 */
[----:B------:R-:W-:Y:S01]  /*67c0*/  FMUL R4, R4, UR9 ;  /* 0x0000000904047c20 */ /* 0x000fe20008400000 */
[----:B------:R-:W-:Y:S02]  /*67d0*/  ULDC UR8, c[0x0][0x608] ;  /* 0x0001820000087ab9 */ /* 0x000fe40000000800 */
[--C-:B------:R-:W-:Y:S01]  /*67e0*/  SHF.R.U64 R15, R12, UR8, R3.reuse ;  /* 0x000000080c0f7c19 */ /* 0x100fe20008001203 */
[----:B------:R1:W2:Y:S01]  /*67f0*/  F2I.U32.TRUNC.NTZ R20, R4 ;  /* 0x0000000400147305 */ /* 0x0002a2000020f000 */
[----:B------:R-:W-:Y:S01]  /*6800*/  SHF.R.U32.HI R2, RZ, UR8, R3 ;  /* 0x00000008ff027c19 */ /* 0x000fe20008011603 */
[----:B------:R-:W-:-:S03]  /*6810*/  ULDC UR8, c[0x0][0x658] ;  /* 0x0001960000087ab9 */ /* 0x000fc60000000800 */
[--C-:B------:R-:W-:Y:S02]  /*6820*/  SHF.R.U64 R13, R15, UR8, R2.reuse ;  /* 0x000000080f0d7c19 */ /* 0x100fe40008001202 */
[----:B------:R-:W-:-:S03]  /*6830*/  SHF.R.U32.HI R19, RZ, UR8, R2 ;  /* 0x00000008ff137c19 */ /* 0x000fc60008011602 */
[----:B------:R-:W-:Y:S02]  /*6840*/  IMAD.MOV.U32 R2, RZ, RZ, R13 ;  /* 0x000000ffff027224 */ /* 0x000fe400078e000d */
[----:B------:R-:W-:Y:S01]  /*6850*/  IMAD.MOV.U32 R3, RZ, RZ, R19 ;  /* 0x000000ffff037224 */ /* 0x000fe200078e0013 */
[----:B-1----:R-:W-:Y:S06]  /*6860*/  @!P1 BRA `(.L_x_183) ;  /* 0x0000000000289947 */ /* 0x002fec0003800000 */
        /* <DEDUP_REMOVED lines=10> */
.L_x_183:
[----:B------:R-:W1:Y:S01]  /*6910*/  LDC R4, c[0x0][0x65c] ;  /* 0x00019700ff047b82 */ /* 0x000e620000000800 */
[----:B------:R-:W-:Y:S01]  /*6920*/  ULDC UR8, c[0x0][0x648] ;  /* 0x0001920000087ab9 */ /* 0x000fe20000000800 */
[----:B------:R-:W-:Y:S01]  /*6930*/  LOP3.LUT R15, R15, UR7, RZ, 0xc0, !PT ;  /* 0x000000070f0f7c12 */ /* 0x000fe2000f8ec0ff */
[----:B--2---:R-:W-:Y:S01]  /*6940*/  IMAD.MOV R20, RZ, RZ, -R20 ;  /* 0x000000ffff147224 */ /* 0x004fe200078e0a14 */
[----:B------:R-:W-:Y:S01]  /*6950*/  SHF.R.U64 R2, R2, UR8, R3 ;  /* 0x0000000802027c19 */ /* 0x000fe20008001203 */
[----:B------:R-:W-:Y:S01]  /*6960*/  ULDC UR8, c[0x0][0x638] ;  /* 0x00018e0000087ab9 */ /* 0x000fe20000000800 */
[----:B------:R-:W-:Y:S01]  /*6970*/  LOP3.LUT R12, R12, UR4, RZ, 0xc0, !PT ;  /* 0x000000040c0c7c12 */ /* 0x000fe2000f8ec0ff */
[----:B------:R-:W-:Y:S01]  /*6980*/  ULDC UR9, c[0x0][0x610] ;  /* 0x0001840000097ab9 */ /* 0x000fe20000000800 */
[----:B------:R-:W-:Y:S01]  /*6990*/  IMAD.MOV.U32 R3, RZ, RZ, 0x1 ;  /* 0x00000001ff037424 */ /* 0x000fe200078e00ff */
[----:B-1----:R-:W-:Y:S01]  /*69a0*/  ISETP.NE.AND P1, PT, R4, 0x1, PT ;  /* 0x000000010400780c */ /* 0x002fe20003f25270 */
[----:B------:R-:W-:-:S02]  /*69b0*/  IMAD.MOV R4, RZ, RZ, -R2 ;  /* 0x000000ffff047224 */ /* 0x000fc400078e0a02 */
[----:B------:R-:W-:Y:S02]  /*69c0*/  IMAD R2, R2, UR5, R15 ;  /* 0x0000000502027c24 */ /* 0x000fe4000f8e020f */
[----:B------:R-:W-:Y:S01]  /*69d0*/  IMAD R13, R4, UR8, R13 ;  /* 0x00000008040d7c24 */ /* 0x000fe2000f8e020d */
[----:B------:R-:W-:-:S07]  /*69e0*/  ULDC UR8, c[0x0][0x600] ;  /* 0x0001800000087ab9 */ /* 0x000fce0000000800 */
[----:B0-----:R-:W-:-:S04]  /*69f0*/  @P1 IMAD R11, R14, R20, R9 ;  /* 0x000000140e0b1224 */ /* 0x001fc800078e0209 */
[----:B------:R-:W-:Y:S02]  /*6a00*/  IMAD R11, R2, UR9, R11 ;  /* 0x00000009020b7c24 */ /* 0x000fe4000f8e020b */
[----:B------:R-:W-:-:S05]  /*6a10*/  IMAD R2, R13, UR8, R12 ;  /* 0x000000080d027c24 */ /* 0x000fca000f8e020c */
[----:B------:R-:W-:Y:S02]  /*6a20*/  SEL R22, R2, R11, !P1 ;  /* 0x0000000b02167207 */ /* 0x000fe40004800000 */
[----:B------:R-:W-:Y:S01]  /*6a30*/  SEL R19, R11, R2, !P1 ;  /* 0x000000020b137207 */ /* 0x000fe20004800000 */
[----:B------:R-:W-:-:S07]  /*6a40*/  IMAD.MOV.U32 R2, RZ, RZ, R10 ;  /* 0x000000ffff027224 */ /* 0x000fce00078e000a */
.L_x_181:
[----:B------:R-:W-:Y:S05]  /*6a50*/  BSYNC B1 ;  /* 0x0000000000017941 */ /* 0x000fea0003800000 */
.L_x_180:
[----:B------:R-:W-:-:S13]  /*6a60*/  LOP3.LUT P1, RZ, R3, 0xff, RZ, 0xc0, !PT ;  /* 0x000000ff03ff7812 */ /* 0x000fda000782c0ff */
[----:B------:R-:W-:Y:S05]  /*6a70*/  @P1 BRA `(.L_x_184) ;  /* 0xfffffff400241947 */ /* 0x000fea000383ffff */
[----:B------:R-:W-:Y:S05]  /*6a80*/  BSYNC B0 ;  /* 0x0000000000007941 */ /* 0x000fea0003800000 */
.L_x_172:
[----:B------:R-:W-:-:S03]  /*6a90*/  UMOV UR8, 0xffffffff ;  /* 0xffffffff00087882 */ /* 0x000fc60000000000 */
[----:B------:R-:W-:Y:S05]  /*6aa0*/  BRA.DIV UR8, `(.L_x_185) ;  /* 0x0000000e08387947 */ /* 0x000fea000b800000 */
[----:B------:R-:W-:-:S13]  /*6ab0*/  ELECT P6, URZ, PT ;  /* 0x00000000003f782f */ /* 0x000fda00038c0000 */
.L_x_215:
[----:B------:R-:W-:Y:S04]  /*6ac0*/  BSSY B0, `(.L_x_186) ;  /* 0x00000a9000007945 */ /* 0x000fe80003800000 */
[----:B------:R-:W-:Y:S05]  /*6ad0*/  @!P6 BRA `(.L_x_187) ;  /* 0x00000008009ce947 */ /* 0x000fea0003800000 */
[----:B------:R-:W-:-:S04]  /*6ae0*/  LOP3.LUT R16, R16, 0x2, RZ, 0xfc, !PT ;  /* 0x0000000210107812 */ /* 0x000fc800078efcff */
[----:B------:R-:W-:-:S13]  /*6af0*/  ISETP.NE.AND P0, PT, R16, 0x3, PT ;  /* 0x000000031000780c */ /* 0x000fda0003f05270 */
[----:B------:R-:W-:Y:S05]  /*6b00*/  @!P0 BRA `(.L_x_188) ;  /* 0x0000000000048947 */ /* 0x000fea0003800000 */
[----:B------:R-:W-:Y:S01]  /*6b10*/  BPT.TRAP 0x1 ;  /* 0x000000040000795c */ /* 0x000fe20000300000 */
.L_x_188:
[----:B------:R-:W0:Y:S01]  /*6b20*/  S2R R3, SR_CgaCtaId ;  /* 0x0000000000037919 */ /* 0x000e220000008800 */
[----:B------:R-:W-:Y:S02]  /*6b30*/  MOV R2, 0x400 ;  /* 0x0000040000027802 */ /* 0x000fe40000000f00 */
[----:B------:R-:W-:Y:S02]  /*6b40*/  SHF.L.U32 R4, R0, 0x1f, RZ ;  /* 0x0000001f00047819 */ /* 0x000fe400000006ff */
[----:B0-----:R-:W-:-:S05]  /*6b50*/  LEA R2, R3, R2, 0x18 ;  /* 0x0000000203027211 */ /* 0x001fca00078ec0ff */
[----:B------:R-:W-:-:S04]  /*6b60*/  VIADD R2, R2, 0x90 ;  /* 0x0000009002027836 */ /* 0x000fc80000000000 */
[C---:B------:R-:W-:Y:S02]  /*6b70*/  IMAD R9, R7.reuse, 0x8, R2 ;  /* 0x0000000807097824 */ /* 0x040fe400078e0202 */
[----:B------:R-:W-:Y:S02]  /*6b80*/  VIADD R7, R7, 0x1 ;  /* 0x0000000107077836 */ /* 0x000fe40000000000 */
[----:B------:R-:W0:Y:S03]  /*6b90*/  SYNCS.PHASECHK.TRANS64.TRYWAIT P0, [R9+URZ], R4 ;  /* 0x00000004090075a7 */ /* 0x000e26000800017f */
[----:B------:R-:W-:-:S04]  /*6ba0*/  ISETP.NE.AND P1, PT, R7, 0x12, PT ;  /* 0x000000120700780c */ /* 0x000fc80003f25270 */
[----:B------:R-:W-:Y:S02]  /*6bb0*/  SEL R3, RZ, 0x1, P1 ;  /* 0x00000001ff037807 */ /* 0x000fe40000800000 */
[----:B------:R-:W-:Y:S02]  /*6bc0*/  SEL R7, R7, RZ, P1 ;  /* 0x000000ff07077207 */ /* 0x000fe40000800000 */
[----:B------:R-:W-:-:S03]  /*6bd0*/  LOP3.LUT R6, R0, R3, RZ, 0x3c, !PT ;  /* 0x0000000300067212 */ /* 0x000fc600078e3cff */
[----:B------:R-:W-:Y:S01]  /*6be0*/  IMAD R8, R7, 0x8, R2 ;  /* 0x0000000807087824 */ /* 0x000fe200078e0202 */
[----:B------:R-:W-:Y:S01]  /*6bf0*/  SHF.L.U32 R5, R6, 0x1f, RZ ;  /* 0x0000001f06057819 */ /* 0x000fe200000006ff */
[----:B0-----:R-:W-:Y:S06]  /*6c00*/  @!P0 BRA `(.L_x_189) ;  /* 0x0000000c00008947 */ /* 0x001fec0003800000 */
.L_x_216:
[----:B------:R-:W1:Y:S01]  /*6c10*/  SYNCS.PHASECHK.TRANS64.TRYWAIT P0, [R8+URZ], R5 ;  /* 0x00000005080075a7 */ /* 0x000e62000800017f */
[----:B------:R-:W-:-:S05]  /*6c20*/  VIADD R0, R7, 0x1 ;  /* 0x0000000107007836 */ /* 0x000fca0000000000 */
[----:B------:R-:W-:-:S04]  /*6c30*/  ISETP.NE.AND P1, PT, R0, 0x12, PT ;  /* 0x000000120000780c */ /* 0x000fc80003f25270 */
[----:B------:R-:W-:Y:S02]  /*6c40*/  SEL R3, RZ, 0x1, P1 ;  /* 0x00000001ff037807 */ /* 0x000fe40000800000 */
[----:B------:R-:W-:Y:S02]  /*6c50*/  SEL R7, R0, RZ, P1 ;  /* 0x000000ff00077207 */ /* 0x000fe40000800000 */
[----:B------:R-:W-:-:S03]  /*6c60*/  LOP3.LUT R6, R6, R3, RZ, 0x3c, !PT ;  /* 0x0000000306067212 */ /* 0x000fc600078e3cff */
[----:B0-----:R-:W-:Y:S01]  /*6c70*/  IMAD R9, R7, 0x8, R2 ;  /* 0x0000000807097824 */ /* 0x001fe200078e0202 */
[----:B------:R-:W-:Y:S01]  /*6c80*/  SHF.L.U32 R4, R6, 0x1f, RZ ;  /* 0x0000001f06047819 */ /* 0x000fe200000006ff */
[----:B-1----:R-:W-:Y:S06]  /*6c90*/  @!P0 BRA `(.L_x_190) ;  /* 0x0000000800f08947 */ /* 0x002fec0003800000 */
.L_x_217:
        /* <DEDUP_REMOVED lines=9> */
.L_x_218:
        /* <DEDUP_REMOVED lines=9> */
.L_x_219:
        /* <DEDUP_REMOVED lines=9> */
.L_x_220:
        /* <DEDUP_REMOVED lines=9> */
.L_x_221:
        /* <DEDUP_REMOVED lines=9> */
.L_x_222:
        /* <DEDUP_REMOVED lines=9> */
.L_x_223:
        /* <DEDUP_REMOVED lines=9> */
.L_x_224:
        /* <DEDUP_REMOVED lines=9> */
.L_x_225:
        /* <DEDUP_REMOVED lines=9> */
.L_x_226:
        /* <DEDUP_REMOVED lines=9> */
.L_x_227:
        /* <DEDUP_REMOVED lines=9> */
.L_x_228:
        /* <DEDUP_REMOVED lines=9> */
.L_x_229:
        /* <DEDUP_REMOVED lines=9> */
.L_x_230:
[----:B------:R-:W1:Y:S01]  /*73f0*/  SYNCS.PHASECHK.TRANS64.TRYWAIT P0, [R8+URZ], R5 ;  /* 0x00000005080075a7 */ /* 0x000e62000800017f */
[----:B------:R-:W-:-:S05]  /*7400*/  VIADD R0, R7, 0x1 ;  /* 0x0000000107007836 */ /* 0x000fca0000000000 */
[----:B------:R-:W-:-:S04]  /*7410*/  ISETP.NE.AND P1, PT, R0, 0x12, PT ;  /* 0x000000120000780c */ /* 0x000fc80003f25270 */
[----:B------:R-:W-:Y:S02]  /*7420*/  SEL R3, RZ, 0x1, P1 ;  /* 0x00000001ff037807 */ /* 0x000fe40000800000 */
[----:B------:R-:W-:Y:S02]  /*7430*/  SEL R7, R0, RZ, P1 ;  /* 0x000000ff00077207 */ /* 0x000fe40000800000 */
[----:B0-----:R-:W-:-:S03]  /*7440*/  LOP3.LUT R9, R6, R3, RZ, 0x3c, !PT ;  /* 0x0000000306097212 */ /* 0x001fc600078e3cff */
[----:B------:R-:W-:Y:S01]  /*7450*/  IMAD R11, R7, 0x8, R2 ;  /* 0x00000008070b7824 */ /* 0x000fe200078e0202 */
[----:B------:R-:W-:Y:S01]  /*7460*/  SHF.L.U32 R6, R9, 0x1f, RZ ;  /* 0x0000001f09067819 */ /* 0x000fe200000006ff */
[----:B-1----:R-:W-:Y:S06]  /*7470*/  @!P0 BRA `(.L_x_204) ;  /* 0x0000000800108947 */ /* 0x002fec0003800000 */
.L_x_231:
[----:B------:R-:W1:Y:S01]  /*7480*/  SYNCS.PHASECHK.TRANS64.TRYWAIT P0, [R11+URZ], R6 ;  /* 0x000000060b0075a7 */ /* 0x000e62000800017f */
[----:B------:R-:W-:-:S05]  /*7490*/  VIADD R0, R7, 0x1 ;  /* 0x0000000107007836 */ /* 0x000fca0000000000 */
[----:B------:R-:W-:-:S04]  /*74a0*/  ISETP.NE.AND P1, PT, R0, 0x12, PT ;  /* 0x000000120000780c */ /* 0x000fc80003f25270 */
[----:B------:R-:W-:Y:S02]  /*74b0*/  SEL R4, RZ, 0x1, P1 ;  /* 0x00000001ff047807 */ /* 0x000fe40000800000 */
[----:B------:R-:W-:Y:S02]  /*74c0*/  SEL R3, R0, RZ, P1 ;  /* 0x000000ff00037207 */ /* 0x000fe40000800000 */
[----:B------:R-:W-:Y:S01]  /*74d0*/  LOP3.LUT R0, R9, R4, RZ, 0x3c, !PT ;  /* 0x0000000409007212 */ /* 0x000fe200078e3cff */
[----:B-1----:R-:W-:Y:S06]  /*74e0*/  @!P0 BRA `(.L_x_205) ;  /* 0x0000000800088947 */ /* 0x002fec0003800000 */
.L_x_232:
[----:B------:R-:W-:Y:S01]  /*74f0*/  IMAD R3, R3, 0x8, R2 ;  /* 0x0000000803037824 */ /* 0x000fe200078e0202 */
[----:B------:R-:W-:-:S07]  /*7500*/  SHF.L.U32 R0, R0, 0x1f, RZ ;  /* 0x0000001f00007819 */ /* 0x000fce00000006ff */
.L_x_206:
[----:B--2---:R2:W3:Y:S02]  /*7510*/  SYNCS.PHASECHK.TRANS64.TRYWAIT P0, [R3+URZ], R0 ;  /* 0x00000000030075a7 */ /* 0x0044e4000800017f */
[----:B---3--:R-:W-:Y:S05]  /*7520*/  @!P0 NANOSLEEP.SYNCS 0x989680 ;  /* 0x009896800000895d */ /* 0x008fea0003900000 */
[----:B------:R-:W3:Y:S02]  /*7530*/  @!P0 SYNCS.PHASECHK.TRANS64 P0, [R3+URZ], R0 ;  /* 0x00000000030085a7 */ /* 0x000ee4000800007f */
[----:B---3--:R-:W-:Y:S05]  /*7540*/  @!P0 BRA `(.L_x_206) ;  /* 0xfffffffc00f08947 */ /* 0x008fea000383ffff */
.L_x_187:
[----:B------:R-:W-:Y:S05]  /*7550*/  BSYNC B0 ;  /* 0x0000000000007941 */ /* 0x000fea0003800000 */
.L_x_186:
[----:B------:R-:W-:Y:S05]  /*7560*/  EXIT ;  /* 0x000000000000794d */ /* 0x000fea0003800000 */
.L_x_20:
[----:B-1----:R1:W2:Y:S02]  /*7570*/  SYNCS.PHASECHK.TRANS64.TRYWAIT P0, [R97+URZ], R0 ;  /* 0x00000000610075a7 */ /* 0x0022a4000800017f */
[----:B--2---:R-:W-:Y:S05]  /*7580*/  @!P0 NANOSLEEP.SYNCS 0x989680 ;  /* 0x009896800000895d */ /* 0x004fea0003900000 */
[----:B------:R-:W2:Y:S02]  /*7590*/  @!P0 SYNCS.PHASECHK.TRANS64 P0, [R97+URZ], R0 ;  /* 0x00000000610085a7 */ /* 0x000ea4000800007f */
[----:B--2---:R-:W-:Y:S05]  /*75a0*/  @!P0 BRA `(.L_x_20) ;  /* 0xfffffffc00f08947 */ /* 0x004fea000383ffff */
[----:B------:R-:W-:Y:S05]  /*75b0*/  BRA `(.L_x_207) ;  /* 0xffffffa000e07947 */ /* 0x000fea000383ffff */
.L_x_25:
[----:B--2---:R2:W3:Y:S02]  /*75c0*/  SYNCS.PHASECHK.TRANS64.TRYWAIT P1, [R3+URZ], R0 ;  /* 0x00000000030075a7 */ /* 0x0044e4000802017f */
[----:B---3--:R-:W-:Y:S05]  /*75d0*/  @!P1 NANOSLEEP.SYNCS 0x989680 ;  /* 0x009896800000995d */ /* 0x008fea0003900000 */
[----:B------:R-:W3:Y:S02]  /*75e0*/  @!P1 SYNCS.PHASECHK.TRANS64 P1, [R3+URZ], R0 ;  /* 0x00000000030095a7 */ /* 0x000ee4000802007f */
[----:B---3--:R-:W-:Y:S05]  /*75f0*/  @!P1 BRA `(.L_x_25) ;  /* 0xfffffffc00f09947 */ /* 0x008fea000383ffff */
[----:B------:R-:W-:Y:S05]  /*7600*/  BRA `(.L_x_24) ;  /* 0xffffffa400487947 */ /* 0x000fea000383ffff */
.L_x_30:
[----:B--2---:R-:W-:-:S04]  /*7610*/  IMAD.U32 R5, RZ, RZ, UR4 ;  /* 0x00000004ff057e24 */ /* 0x004fc8000f8e00ff */
[----:B------:R2:W3:Y:S03]  /*7620*/  SYNCS.PHASECHK.TRANS64.TRYWAIT P1, [R5+URZ], R4 ;  /* 0x00000004050075a7 */ /* 0x0004e6000802017f */
[----:B---3--:R-:W-:Y:S05]  /*7630*/  @!P1 NANOSLEEP.SYNCS 0x989680 ;  /* 0x009896800000995d */ /* 0x008fea0003900000 */
[----:B------:R-:W3:Y:S02]  /*7640*/  @!P1 SYNCS.PHASECHK.TRANS64 P1, [R5+URZ], R4 ;  /* 0x00000004050095a7 */ /* 0x000ee4000802007f */
[----:B---3--:R-:W-:Y:S05]  /*7650*/  @!P1 BRA `(.L_x_30) ;  /* 0xfffffffc00ec9947 */ /* 0x008fea000383ffff */
[----:B------:R-:W-:Y:S05]  /*7660*/  BRA `(.L_x_29) ;  /* 0xffffffa400c07947 */ /* 0x000fea000383ffff */
.L_x_36:
[----:B-1----:R1:W2:Y:S02]  /*7670*/  SYNCS.PHASECHK.TRANS64.TRYWAIT P0, [R97+URZ+0x10], R0 ;  /* 0x00001000610075a7 */ /* 0x0022a4000800017f */
[----:B--2---:R-:W-:Y:S05]  /*7680*/  @!P0 NANOSLEEP.SYNCS 0x989680 ;  /* 0x009896800000895d */ /* 0x004fea0003900000 */
[----:B------:R-:W2:Y:S02]  /*7690*/  @!P0 SYNCS.PHASECHK.TRANS64 P0, [R97+URZ+0x10], R0 ;  /* 0x00001000610085a7 */ /* 0x000ea4000800007f */
[----:B--2---:R-:W-:Y:S05]  /*76a0*/  @!P0 BRA `(.L_x_36) ;  /* 0xfffffffc00f08947 */ /* 0x004fea000383ffff */
[----:B------:R-:W-:Y:S05]  /*76b0*/  BRA `(.L_x_208) ;  /* 0xffffffa800cc7947 */ /* 0x000fea000383ffff */
.L_x_173:
[----:B------:R-:W-:Y:S01]  /*76c0*/  BSSY B1, `(.L_x_209) ;  /* 0x0000006000017945 */ /* 0x000fe20003800000 */
[----:B------:R-:W-:-:S07]  /*76d0*/  IMAD.MOV.U32 R15, RZ, RZ, -0x1 ;  /* 0xffffffffff0f7424 */ /* 0x000fce00078e00ff */
[----:B-----5:R-:W-:Y:S05]  /*76e0*/  WARPSYNC.COLLECTIVE R15, `(.L_x_210) ;  /* 0x000000000f0c7348 */ /* 0x020fea0003c00000 */
[----:B------:R-:W-:Y:S02]  /*76f0*/  ELECT P6, UR62, PT ;  /* 0x00000000003e782f */ /* 0x000fe400038c0000 */
[----:B------:R-:W-:Y:S01]  /*7700*/  MOV R14, UR62 ;  /* 0x0000003e000e7c02 */ /* 0x000fe20008000f00 */
[----:B-----5:R-:W-:Y:S10]  /*7710*/  ENDCOLLECTIVE ;  /* 0x000000000000791b */ /* 0x020ff40003800000 */
.L_x_210:
[----:B------:R-:W-:Y:S05]  /*7720*/  BSYNC B1 ;  /* 0x0000000000017941 */ /* 0x000fea0003800000 */
.L_x_209:
[----:B------:R-:W-:Y:S05]  /*7730*/  BRA `(.L_x_211) ;  /* 0xffffffe800007947 */ /* 0x000fea000383ffff */
.L_x_176:
[----:B0-----:R0:W1:Y:S02]  /*7740*/  SYNCS.PHASECHK.TRANS64.TRYWAIT P1, [R10+URZ+0x90], R5 ;  /* 0x000090050a0075a7 */ /* 0x001064000802017f */
[----:B-1----:R-:W-:Y:S05]  /*7750*/  @!P1 NANOSLEEP.SYNCS 0x989680 ;  /* 0x009896800000995d */ /* 0x002fea0003900000 */
[----:B------:R-:W1:Y:S02]  /*7760*/  @!P1 SYNCS.PHASECHK.TRANS64 P1, [R10+URZ+0x90], R5 ;  /* 0x000090050a0095a7 */ /* 0x000e64000802007f */
[----:B-1----:R-:W-:Y:S05]  /*7770*/  @!P1 BRA `(.L_x_176) ;  /* 0xfffffffc00f09947 */ /* 0x002fea000383ffff */
[----:B------:R-:W-:Y:S05]  /*7780*/  BRA `(.L_x_212) ;  /* 0xffffffe800387947 */ /* 0x000fea000383ffff */
.L_x_185:
[----:B------:R-:W-:Y:S01]  /*7790*/  BSSY B0, `(.L_x_213) ;  /* 0x0000006000007945 */ /* 0x000fe20003800000 */
[----:B------:R-:W-:-:S07]  /*77a0*/  IMAD.MOV.U32 R15, RZ, RZ, -0x1 ;  /* 0xffffffffff0f7424 */ /* 0x000fce00078e00ff */
[----:B-----5:R-:W-:Y:S05]  /*77b0*/  WARPSYNC.COLLECTIVE R15, `(.L_x_214) ;  /* 0x000000000f0c7348 */ /* 0x020fea0003c00000 */
[----:B------:R-:W-:Y:S02]  /*77c0*/  ELECT P6, UR62, PT ;  /* 0x00000000003e782f */ /* 0x000fe400038c0000 */
[----:B------:R-:W-:Y:S01]  /*77d0*/  MOV R14, UR62 ;  /* 0x0000003e000e7c02 */ /* 0x000fe20008000f00 */
[----:B-----5:R-:W-:Y:S10]  /*77e0*/  ENDCOLLECTIVE ;  /* 0x000000000000791b */ /* 0x020ff40003800000 */
.L_x_214:
[----:B------:R-:W-:Y:S05]  /*77f0*/  BSYNC B0 ;  /* 0x0000000000007941 */ /* 0x000fea0003800000 */
.L_x_213:
[----:B------:R-:W-:Y:S05]  /*7800*/  BRA `(.L_x_215) ;  /* 0xfffffff000ac7947 */ /* 0x000fea000383ffff */
.L_x_189:
[----:B0-----:R0:W1:Y:S02]  /*7810*/  SYNCS.PHASECHK.TRANS64.TRYWAIT P0, [R9+URZ], R4 ;  /* 0x00000004090075a7 */ /* 0x001064000800017f */
[----:B-1----:R-:W-:Y:S05]  /*7820*/  @!P0 NANOSLEEP.SYNCS 0x989680 ;  /* 0x009896800000895d */ /* 0x002fea0003900000 */
[----:B------:R-:W1:Y:S02]  /*7830*/  @!P0 SYNCS.PHASECHK.TRANS64 P0, [R9+URZ], R4 ;  /* 0x00000004090085a7 */ /* 0x000e64000800007f */
[----:B-1----:R-:W-:Y:S05]  /*7840*/  @!P0 BRA `(.L_x_189) ;  /* 0xfffffffc00f08947 */ /* 0x002fea000383ffff */
[----:B------:R-:W-:Y:S05]  /*7850*/  BRA `(.L_x_216) ;  /* 0xfffffff000ec7947 */ /* 0x000fea000383ffff */
.L_x_190:
[----:B0-----:R0:W1:Y:S02]  /*7860*/  SYNCS.PHASECHK.TRANS64.TRYWAIT P0, [R8+URZ], R5 ;  /* 0x00000005080075a7 */ /* 0x001064000800017f */
[----:B-1----:R-:W-:Y:S05]  /*7870*/  @!P0 NANOSLEEP.SYNCS 0x989680 ;  /* 0x009896800000895d */ /* 0x002fea0003900000 */
[----:B------:R-:W1:Y:S02]  /*7880*/  @!P0 SYNCS.PHASECHK.TRANS64 P0, [R8+URZ], R5 ;  /* 0x00000005080085a7 */ /* 0x000e64000800007f */
[----:B-1----:R-:W-:Y:S05]  /*7890*/  @!P0 BRA `(.L_x_190) ;  /* 0xfffffffc00f08947 */ /* 0x002fea000383ffff */
[----:B------:R-:W-:Y:S05]  /*78a0*/  BRA `(.L_x_217) ;  /* 0xfffffff000fc7947 */ /* 0x000fea000383ffff */
.L_x_191:
[----:B0-----:R0:W1:Y:S02]  /*78b0*/  SYNCS.PHASECHK.TRANS64.TRYWAIT P0, [R9+URZ], R4 ;  /* 0x00000004090075a7 */ /* 0x001064000800017f */
[----:B-1----:R-:W-:Y:S05]  /*78c0*/  @!P0 NANOSLEEP.SYNCS 0x989680 ;  /* 0x009896800000895d */ /* 0x002fea0003900000 */
[----:B------:R-:W1:Y:S02]  /*78d0*/  @!P0 SYNCS.PHASECHK.TRANS64 P0, [R9+URZ], R4 ;  /* 0x00000004090085a7 */ /* 0x000e64000800007f */
[----:B-1----:R-:W-:Y:S05]  /*78e0*/  @!P0 BRA `(.L_x_191) ;  /* 0xfffffffc00f08947 */ /* 0x002fea000383ffff */
[----:B------:R-:W-:Y:S05]  /*78f0*/  BRA `(.L_x_218) ;  /* 0xfffffff4000c7947 */ /* 0x000fea000383ffff */
.L_x_192:
[----:B0-----:R0:W1:Y:S02]  /*7900*/  SYNCS.PHASECHK.TRANS64.TRYWAIT P0, [R8+URZ], R5 ;  /* 0x00000005080075a7 */ /* 0x001064000800017f */
[----:B-1----:R-:W-:Y:S05]  /*7910*/  @!P0 NANOSLEEP.SYNCS 0x989680 ;  /* 0x009896800000895d */ /* 0x002fea0003900000 */
[----:B------:R-:W1:Y:S02]  /*7920*/  @!P0 SYNCS.PHASECHK.TRANS64 P0, [R8+URZ], R5 ;  /* 0x00000005080085a7 */ /* 0x000e64000800007f */
[----:B-1----:R-:W-:Y:S05]  /*7930*/  @!P0 BRA `(.L_x_192) ;  /* 0xfffffffc00f08947 */ /* 0x002fea000383ffff */
[----:B------:R-:W-:Y:S05]  /*7940*/  BRA `(.L_x_219) ;  /* 0xfffffff4001c7947 */ /* 0x000fea000383ffff */
.L_x_193:
[----:B0-----:R0:W1:Y:S02]  /*7950*/  SYNCS.PHASECHK.TRANS64.TRYWAIT P0, [R9+URZ], R4 ;  /* 0x00000004090075a7 */ /* 0x001064000800017f */
[----:B-1----:R-:W-:Y:S05]  /*7960*/  @!P0 NANOSLEEP.SYNCS 0x989680 ;  /* 0x009896800000895d */ /* 0x002fea0003900000 */
[----:B------:R-:W1:Y:S02]  /*7970*/  @!P0 SYNCS.PHASECHK.TRANS64 P0, [R9+URZ], R4 ;  /* 0x00000004090085a7 */ /* 0x000e64000800007f */
[----:B-1----:R-:W-:Y:S05]  /*7980*/  @!P0 BRA `(.L_x_193) ;  /* 0xfffffffc00f08947 */ /* 0x002fea000383ffff */
[----:B------:R-:W-:Y:S05]  /*7990*/  BRA `(.L_x_220) ;  /* 0xfffffff4002c7947 */ /* 0x000fea000383ffff */
.L_x_194:
[----:B0-----:R0:W1:Y:S02]  /*79a0*/  SYNCS.PHASECHK.TRANS64.TRYWAIT P0, [R8+URZ], R5 ;  /* 0x00000005080075a7 */ /* 0x001064000800017f */
[----:B-1----:R-:W-:Y:S05]  /*79b0*/  @!P0 NANOSLEEP.SYNCS 0x989680 ;  /* 0x009896800000895d */ /* 0x002fea0003900000 */
[----:B------:R-:W1:Y:S02]  /*79c0*/  @!P0 SYNCS.PHASECHK.TRANS64 P0, [R8+URZ], R5 ;  /* 0x00000005080085a7 */ /* 0x000e64000800007f */
[----:B-1----:R-:W-:Y:S05]  /*79d0*/  @!P0 BRA `(.L_x_194) ;  /* 0xfffffffc00f08947 */ /* 0x002fea000383ffff */
[----:B------:R-:W-:Y:S05]  /*79e0*/  BRA `(.L_x_221) ;  /* 0xfffffff4003c7947 */ /* 0x000fea000383ffff */
.L_x_195:
[----:B0-----:R0:W1:Y:S02]  /*79f0*/  SYNCS.PHASECHK.TRANS64.TRYWAIT P0, [R9+URZ], R4 ;  /* 0x00000004090075a7 */ /* 0x001064000800017f */
[----:B-1----:R-:W-:Y:S05]  /*7a00*/  @!P0 NANOSLEEP.SYNCS 0x989680 ;  /* 0x009896800000895d */ /* 0x002fea0003900000 */
[----:B------:R-:W1:Y:S02]  /*7a10*/  @!P0 SYNCS.PHASECHK.TRANS64 P0, [R9+URZ], R4 ;  /* 0x00000004090085a7 */ /* 0x000e64000800007f */
[----:B-1----:R-:W-:Y:S05]  /*7a20*/  @!P0 BRA `(.L_x_195) ;  /* 0xfffffffc00f08947 */ /* 0x002fea000383ffff */
[----:B------:R-:W-:Y:S05]  /*7a30*/  BRA `(.L_x_222) ;  /* 0xfffffff4004c7947 */ /* 0x000fea000383ffff */
.L_x_196:
[----:B0-----:R0:W1:Y:S02]  /*7a40*/  SYNCS.PHASECHK.TRANS64.TRYWAIT P0, [R8+URZ], R5 ;  /* 0x00000005080075a7 */ /* 0x001064000800017f */
[----:B-1----:R-:W-:Y:S05]  /*7a50*/  @!P0 NANOSLEEP.SYNCS 0x989680 ;  /* 0x009896800000895d */ /* 0x002fea0003900000 */
[----:B------:R-:W1:Y:S02]  /*7a60*/  @!P0 SYNCS.PHASECHK.TRANS64 P0, [R8+URZ], R5 ;  /* 0x00000005080085a7 */ /* 0x000e64000800007f */
[----:B-1----:R-:W-:Y:S05]  /*7a70*/  @!P0 BRA `(.L_x_196) ;  /* 0xfffffffc00f08947 */ /* 0x002fea000383ffff */
[----:B------:R-:W-:Y:S05]  /*7a80*/  BRA `(.L_x_223) ;  /* 0xfffffff4005c7947 */ /* 0x000fea000383ffff */
.L_x_197:
[----:B0-----:R0:W1:Y:S02]  /*7a90*/  SYNCS.PHASECHK.TRANS64.TRYWAIT P0, [R9+URZ], R4 ;  /* 0x00000004090075a7 */ /* 0x001064000800017f */
[----:B-1----:R-:W-:Y:S05]  /*7aa0*/  @!P0 NANOSLEEP.SYNCS 0x989680 ;  /* 0x009896800000895d */ /* 0x002fea0003900000 */
[----:B------:R-:W1:Y:S02]  /*7ab0*/  @!P0 SYNCS.PHASECHK.TRANS64 P0, [R9+URZ], R4 ;  /* 0x00000004090085a7 */ /* 0x000e64000800007f */
[----:B-1----:R-:W-:Y:S05]  /*7ac0*/  @!P0 BRA `(.L_x_197) ;  /* 0xfffffffc00f08947 */ /* 0x002fea000383ffff */
[----:B------:R-:W-:Y:S05]  /*7ad0*/  BRA `(.L_x_224) ;  /* 0xfffffff4006c7947 */ /* 0x000fea000383ffff */
.L_x_198:
[----:B0-----:R0:W1:Y:S02]  /*7ae0*/  SYNCS.PHASECHK.TRANS64.TRYWAIT P0, [R8+URZ], R5 ;  /* 0x00000005080075a7 */ /* 0x001064000800017f */
[----:B-1----:R-:W-:Y:S05]  /*7af0*/  @!P0 NANOSLEEP.SYNCS 0x989680 ;  /* 0x009896800000895d */ /* 0x002fea0003900000 */
[----:B------:R-:W1:Y:S02]  /*7b00*/  @!P0 SYNCS.PHASECHK.TRANS64 P0, [R8+URZ], R5 ;  /* 0x00000005080085a7 */ /* 0x000e64000800007f */
[----:B-1----:R-:W-:Y:S05]  /*7b10*/  @!P0 BRA `(.L_x_198) ;  /* 0xfffffffc00f08947 */ /* 0x002fea000383ffff */
[----:B------:R-:W-:Y:S05]  /*7b20*/  BRA `(.L_x_225) ;  /* 0xfffffff4007c7947 */ /* 0x000fea000383ffff */
.L_x_199:
[----:B0-----:R0:W1:Y:S02]  /*7b30*/  SYNCS.PHASECHK.TRANS64.TRYWAIT P0, [R9+URZ], R4 ;  /* 0x00000004090075a7 */ /* 0x001064000800017f */
[----:B-1----:R-:W-:Y:S05]  /*7b40*/  @!P0 NANOSLEEP.SYNCS 0x989680 ;  /* 0x009896800000895d */ /* 0x002fea0003900000 */
[----:B------:R-:W1:Y:S02]  /*7b50*/  @!P0 SYNCS.PHASECHK.TRANS64 P0, [R9+URZ], R4 ;  /* 0x00000004090085a7 */ /* 0x000e64000800007f */
[----:B-1----:R-:W-:Y:S05]  /*7b60*/  @!P0 BRA `(.L_x_199) ;  /* 0xfffffffc00f08947 */ /* 0x002fea000383ffff */
[----:B------:R-:W-:Y:S05]  /*7b70*/  BRA `(.L_x_226) ;  /* 0xfffffff4008c7947 */ /* 0x000fea000383ffff */
.L_x_200:
[----:B0-----:R0:W1:Y:S02]  /*7b80*/  SYNCS.PHASECHK.TRANS64.TRYWAIT P0, [R8+URZ], R5 ;  /* 0x00000005080075a7 */ /* 0x001064000800017f */
[----:B-1----:R-:W-:Y:S05]  /*7b90*/  @!P0 NANOSLEEP.SYNCS 0x989680 ;  /* 0x009896800000895d */ /* 0x002fea0003900000 */
[----:B------:R-:W1:Y:S02]  /*7ba0*/  @!P0 SYNCS.PHASECHK.TRANS64 P0, [R8+URZ], R5 ;  /* 0x00000005080085a7 */ /* 0x000e64000800007f */
[----:B-1----:R-:W-:Y:S05]  /*7bb0*/  @!P0 BRA `(.L_x_200) ;  /* 0xfffffffc00f08947 */ /* 0x002fea000383ffff */
[----:B------:R-:W-:Y:S05]  /*7bc0*/  BRA `(.L_x_227) ;  /* 0xfffffff4009c7947 */ /* 0x000fea000383ffff */
.L_x_201:
[----:B0-----:R0:W1:Y:S02]  /*7bd0*/  SYNCS.PHASECHK.TRANS64.TRYWAIT P0, [R9+URZ], R4 ;  /* 0x00000004090075a7 */ /* 0x001064000800017f */
[----:B-1----:R-:W-:Y:S05]  /*7be0*/  @!P0 NANOSLEEP.SYNCS 0x989680 ;  /* 0x009896800000895d */ /* 0x002fea0003900000 */
[----:B------:R-:W1:Y:S02]  /*7bf0*/  @!P0 SYNCS.PHASECHK.TRANS64 P0, [R9+URZ], R4 ;  /* 0x00000004090085a7 */ /* 0x000e64000800007f */
[----:B-1----:R-:W-:Y:S05]  /*7c00*/  @!P0 BRA `(.L_x_201) ;  /* 0xfffffffc00f08947 */ /* 0x002fea000383ffff */
[----:B------:R-:W-:Y:S05]  /*7c10*/  BRA `(.L_x_228) ;  /* 0xfffffff400ac7947 */ /* 0x000fea000383ffff */
.L_x_202:
[----:B0-----:R0:W1:Y:S02]  /*7c20*/  SYNCS.PHASECHK.TRANS64.TRYWAIT P0, [R8+URZ], R5 ;  /* 0x00000005080075a7 */ /* 0x001064000800017f */
[----:B-1----:R-:W-:Y:S05]  /*7c30*/  @!P0 NANOSLEEP.SYNCS 0x989680 ;  /* 0x009896800000895d */ /* 0x002fea0003900000 */
[----:B------:R-:W1:Y:S02]  /*7c40*/  @!P0 SYNCS.PHASECHK.TRANS64 P0, [R8+URZ], R5 ;  /* 0x00000005080085a7 */ /* 0x000e64000800007f */
[----:B-1----:R-:W-:Y:S05]  /*7c50*/  @!P0 BRA `(.L_x_202) ;  /* 0xfffffffc00f08947 */ /* 0x002fea000383ffff */
[----:B------:R-:W-:Y:S05]  /*7c60*/  BRA `(.L_x_229) ;  /* 0xfffffff400bc7947 */ /* 0x000fea000383ffff */
.L_x_203:
[----:B0-----:R0:W1:Y:S02]  /*7c70*/  SYNCS.PHASECHK.TRANS64.TRYWAIT P0, [R9+URZ], R4 ;  /* 0x00000004090075a7 */ /* 0x001064000800017f */
[----:B-1----:R-:W-:Y:S05]  /*7c80*/  @!P0 NANOSLEEP.SYNCS 0x989680 ;  /* 0x009896800000895d */ /* 0x002fea0003900000 */
[----:B------:R-:W1:Y:S02]  /*7c90*/  @!P0 SYNCS.PHASECHK.TRANS64 P0, [R9+URZ], R4 ;  /* 0x00000004090085a7 */ /* 0x000e64000800007f */
[----:B-1----:R-:W-:Y:S05]  /*7ca0*/  @!P0 BRA `(.L_x_203) ;  /* 0xfffffffc00f08947 */ /* 0x002fea000383ffff */
[----:B------:R-:W-:Y:S05]  /*7cb0*/  BRA `(.L_x_230) ;  /* 0xfffffff400cc7947 */ /* 0x000fea000383ffff */
.L_x_204:
[----:B0-----:R0:W1:Y:S02]  /*7cc0*/  SYNCS.PHASECHK.TRANS64.TRYWAIT P0, [R8+URZ], R5 ;  /* 0x00000005080075a7 */ /* 0x001064000800017f */
[----:B-1----:R-:W-:Y:S05]  /*7cd0*/  @!P0 NANOSLEEP.SYNCS 0x989680 ;  /* 0x009896800000895d */ /* 0x002fea0003900000 */
[----:B------:R-:W1:Y:S02]  /*7ce0*/  @!P0 SYNCS.PHASECHK.TRANS64 P0, [R8+URZ], R5 ;  /* 0x00000005080085a7 */ /* 0x000e64000800007f */
[----:B-1----:R-:W-:Y:S05]  /*7cf0*/  @!P0 BRA `(.L_x_204) ;  /* 0xfffffffc00f08947 */ /* 0x002fea000383ffff */
[----:B------:R-:W-:Y:S05]  /*7d00*/  BRA `(.L_x_231) ;  /* 0xfffffff400dc7947 */ /* 0x000fea000383ffff */
.L_x_205:
[----:B-1----:R1:W2:Y:S02]  /*7d10*/  SYNCS.PHASECHK.TRANS64.TRYWAIT P0, [R11+URZ], R6 ;  /* 0x000000060b0075a7 */ /* 0x0022a4000800017f */
[----:B--2---:R-:W-:Y:S05]  /*7d20*/  @!P0 NANOSLEEP.SYNCS 0x989680 ;  /* 0x009896800000895d */ /* 0x004fea0003900000 */
[----:B------:R-:W2:Y:S02]  /*7d30*/  @!P0 SYNCS.PHASECHK.TRANS64 P0, [R11+URZ], R6 ;  /* 0x000000060b0085a7 */ /* 0x000ea4000800007f */
[----:B--2---:R-:W-:Y:S05]  /*7d40*/  @!P0 BRA `(.L_x_205) ;  /* 0xfffffffc00f08947 */ /* 0x004fea000383ffff */
[----:B------:R-:W-:Y:S05]  /*7d50*/  BRA `(.L_x_232) ;  /* 0xfffffff400e47947 */ /* 0x000fea000383ffff */
.L_x_233:
[----:B------:R-:W-:-:S00]  /*7d60*/  BRA `(.L_x_233) ;  /* 0xfffffffc00fc7947 */ /* 0x000fc0000383ffff */
[----:B------:R-:W-:-:S00]  /*7d70*/  NOP ;  /* 0x0000000000007918 */ /* 0x000fc00000000000 */
        /* <DEDUP_REMOVED lines=8> */
.L_x_234:


//--------------------- .nv.global.init           --------------------------
	.section	.nv.global.init,"aw",@progbits
.nv.global.init:
	.type		$str$22,@object
	.size		$str$22,($str$23 - $str$22)
$str$22:
        /*0000*/ 	.byte	0x6b, 0x5f, 0x74, 0x69, 0x6c, 0x65, 0x5f, 0x63, 0x6f, 0x75, 0x6e, 0x74, 0x20, 0x3e, 0x3d, 0x20
        /*0010*/ 	.byte	0x31, 0x00
	.type		$str$23,@object
	.size		$str$23,(__unnamed_1 - $str$23)
$str$23:
        /*0012*/ 	.byte	0x2f, 0x74, 0x6d, 0x70, 0x2f, 0x63, 0x75, 0x74, 0x6c, 0x61, 0x73, 0x73, 0x5f, 0x73, 0x77, 0x65
        /*0022*/ 	.byte	0x65, 0x70, 0x5f, 0x73, 0x72, 0x63, 0x2f, 0x69, 0x6e, 0x63, 0x6c, 0x75, 0x64, 0x65, 0x2f, 0x63
        /*0032*/ 	.byte	0x75, 0x74, 0x6c, 0x61, 0x73, 0x73, 0x2f, 0x67, 0x65, 0x6d, 0x6d, 0x2f, 0x63, 0x6f, 0x6c, 0x6c
        /*0042*/ 	.byte	0x65, 0x63, 0x74, 0x69, 0x76, 0x65, 0x2f, 0x73, 0x6d, 0x39, 0x30, 0x5f, 0x6d, 0x6d, 0x61, 0x5f
        /*0052*/ 	.byte	0x74, 0x6d, 0x61, 0x5f, 0x67, 0x6d, 0x6d, 0x61, 0x5f, 0x73, 0x73, 0x5f, 0x77, 0x61, 0x72, 0x70
        /*0062*/ 	.byte	0x73, 0x70, 0x65, 0x63, 0x69, 0x61, 0x6c, 0x69, 0x7a, 0x65, 0x64, 0x2e, 0x68, 0x70, 0x70, 0x00
	.type		__unnamed_1,@object
	.size		__unnamed_1,(.L_0 - __unnamed_1)
__unnamed_1:
        /*0072*/ 	.byte	0x76, 0x6f, 0x69, 0x64, 0x20, 0x63, 0x75, 0x74, 0x6c, 0x61, 0x73, 0x73, 0x3a, 0x3a, 0x67, 0x65
        /* <DEDUP_REMOVED lines=173> */
.L_0:


//--------------------- .nv.shared._ZN7cutlass13device_kernelINS_4gemm6kernel13GemmUniversalIN4cute5tupleIJiiiiEEENS1_10collective13CollectiveMmaINS1_34MainloopSm90TmaGmmaWarpSpecializedILi18ENS5_IJNS4_1CILi2EEENSA_ILi4EEENSA_ILi1EEEEEENS1_32KernelTmaWarpSpecializedPingpongEEENS5_IJNSA_ILi64EEENSA_ILi128EEESH_EEEaNS5_IJlSD_lEEEaSK_NS4_8TiledMMAINS4_8MMA_AtomIJNS4_4SM904GMMA27MMA_64x128x32_S32S8S8_SS_TNEEEENS4_6LayoutINS5_IJSD_SD_SD_EEENS5_IJNSA_ILi0EEEST_ST_EEEEENS5_IJNS4_10UnderscoreESW_SW_EEEEENS4_23SM90_TMA_LOAD_MULTICASTENS4_14ComposedLayoutINS4_7SwizzleILi2ELi4ELi3EEENS4_18smem_ptr_flag_bitsILi8EEENSR_INS5_IJNSA_ILi8EEESH_EEENS5_IJSH_SD_EEEEEEEvNS4_8identityESZ_S19_vS1A_EENS_8epilogue10collective6detail29Sm90TmaWarpSpecializedAdapterINS1D_15DefaultEpilogueIaSK_SK_NS1C_6thread17LinearCombinationIaLi1EiiLNS1H_9ScaleType4KindE0ELNS_15FloatRoundStyleE2EaEENS1_15EpilogueDefaultEEEEEvvEEEEvNT_6ParamsE --------------------------
	.section	.nv.shared._ZN7cutlass13device_kernelINS_4gemm6kernel13GemmUniversalIN4cute5tupleIJiiiiEEENS1_10collective13CollectiveMmaINS1_34MainloopSm90TmaGmmaWarpSpecializedILi18ENS5_IJNS4_1CILi2EEENSA_ILi4EEENSA_ILi1EEEEEENS1_32KernelTmaWarpSpecializedPingpongEEENS5_IJNSA_ILi64EEENSA_ILi128EEESH_EEEaNS5_IJlSD_lEEEaSK_NS4_8TiledMMAINS4_8MMA_AtomIJNS4_4SM904GMMA27MMA_64x128x32_S32S8S8_SS_TNEEEENS4_6LayoutINS5_IJSD_SD_SD_EEENS5_IJNSA_ILi0EEEST_ST_EEEEENS5_IJNS4_10UnderscoreESW_SW_EEEEENS4_23SM90_TMA_LOAD_MULTICASTENS4_14ComposedLayoutINS4_7SwizzleILi2ELi4ELi3EEENS4_18smem_ptr_flag_bitsILi8EEENSR_INS5_IJNSA_ILi8EEESH_EEENS5_IJSH_SD_EEEEEEEvNS4_8identityESZ_S19_vS1A_EENS_8epilogue10collective6detail29Sm90TmaWarpSpecializedAdapterINS1D_15DefaultEpilogueIaSK_SK_NS1C_6thread17LinearCombinationIaLi1EiiLNS1H_9ScaleType4KindE0ELNS_15FloatRoundStyleE2EaEENS1_15EpilogueDefaultEEEEEvvEEEEvNT_6ParamsE,"aw",@nobits
	.sectionflags	@""
	.align	16
	.zero		1024


//--------------------- .nv.shared.reserved.0     --------------------------
	.section	.nv.shared.reserved.0,"aw",@nobits
	.weak		__nv_reservedSMEM_offset_0_alias
	.size		__nv_reservedSMEM_offset_0_alias, 0, 0
	.other		__nv_reservedSMEM_offset_0_alias,@"STO_CUDA_RESERVED_SHARED STV_DEFAULT"
__nv_reservedSMEM_offset_0_alias:
	.zero		0


//--------------------- .nv.global                --------------------------
	.section	.nv.global,"aw",@nobits
.nv.global:
	.type		_ZN40_INTERNAL_585c53b1_4_k_cu_2f7d683f_243774cute1_E,@object
	.size		_ZN40_INTERNAL_585c53b1_4_k_cu_2f7d683f_243774cute1_E,(_ZN40_INTERNAL_585c53b1_4_k_cu_2f7d683f_243774cuda3std3__45__cpo6cbeginE - _ZN40_INTERNAL_585c53b1_4_k_cu_2f7d683f_243774cute1_E)
_ZN40_INTERNAL_585c53b1_4_k_cu_2f7d683f_243774cute1_E:
	.zero		1
	.type		_ZN40_INTERNAL_585c53b1_4_k_cu_2f7d683f_243774cuda3std3__45__cpo6cbeginE,@object
	.size		_ZN40_INTERNAL_585c53b1_4_k_cu_2f7d683f_243774cuda3std3__45__cpo6cbeginE,(_ZN40_INTERNAL_585c53b1_4_k_cu_2f7d683f_243774cuda3std3__48in_placeE - _ZN40_INTERNAL_585c53b1_4_k_cu_2f7d683f_243774cuda3std3__45__cpo6cbeginE)
_ZN40_INTERNAL_585c53b1_4_k_cu_2f7d683f_243774cuda3std3__45__cpo6cbeginE:
	.zero		1
	.type		_ZN40_INTERNAL_585c53b1_4_k_cu_2f7d683f_243774cuda3std3__48in_placeE,@object
	.size		_ZN40_INTERNAL_585c53b1_4_k_cu_2f7d683f_243774cuda3std3__48in_placeE,(_ZN40_INTERNAL_585c53b1_4_k_cu_2f7d683f_243774cuda3std6ranges3__45__cpo9iter_moveE - _ZN40_INTERNAL_585c53b1_4_k_cu_2f7d683f_243774cuda3std3__48in_placeE)
_ZN40_INTERNAL_585c53b1_4_k_cu_2f7d683f_243774cuda3std3__48in_placeE:
	.zero		1
	.type		_ZN40_INTERNAL_585c53b1_4_k_cu_2f7d683f_243774cuda3std6ranges3__45__cpo9iter_moveE,@object
	.size		_ZN40_INTERNAL_585c53b1_4_k_cu_2f7d683f_243774cuda3std6ranges3__45__cpo9iter_moveE,(_ZN40_INTERNAL_585c53b1_4_k_cu_2f7d683f_243774cuda3std3__45__cpo5beginE - _ZN40_INTERNAL_585c53b1_4_k_cu_2f7d683f_243774cuda3std6ranges3__45__cpo9iter_moveE)
_ZN40_INTERNAL_585c53b1_4_k_cu_2f7d683f_243774cuda3std6ranges3__45__cpo9iter_moveE:
	.zero		1
	.type		_ZN40_INTERNAL_585c53b1_4_k_cu_2f7d683f_243774cuda3std3__45__cpo5beginE,@object
	.size		_ZN40_INTERNAL_585c53b1_4_k_cu_2f7d683f_243774cuda3std3__45__cpo5beginE,(_ZN40_INTERNAL_585c53b1_4_k_cu_2f7d683f_243774cuda3std3__442_GLOBAL__N__585c53b1_4_k_cu_2f7d683f_243776ignoreE - _ZN40_INTERNAL_585c53b1_4_k_cu_2f7d683f_243774cuda3std3__45__cpo5beginE)
_ZN40_INTERNAL_585c53b1_4_k_cu_2f7d683f_243774cuda3std3__45__cpo5beginE:
	.zero		1
	.type		_ZN40_INTERNAL_585c53b1_4_k_cu_2f7d683f_243774cuda3std3__442_GLOBAL__N__585c53b1_4_k_cu_2f7d683f_243776ignoreE,@object
	.size		_ZN40_INTERNAL_585c53b1_4_k_cu_2f7d683f_243774cuda3std3__442_GLOBAL__N__585c53b1_4_k_cu_2f7d683f_243776ignoreE,(_ZN40_INTERNAL_585c53b1_4_k_cu_2f7d683f_243774cute7productE - _ZN40_INTERNAL_585c53b1_4_k_cu_2f7d683f_243774cuda3std3__442_GLOBAL__N__585c53b1_4_k_cu_2f7d683f_243776ignoreE)
_ZN40_INTERNAL_585c53b1_4_k_cu_2f7d683f_243774cuda3std3__442_GLOBAL__N__585c53b1_4_k_cu_2f7d683f_243776ignoreE:
	.zero		1
	.type		_ZN40_INTERNAL_585c53b1_4_k_cu_2f7d683f_243774cute7productE,@object
	.size		_ZN40_INTERNAL_585c53b1_4_k_cu_2f7d683f_243774cute7productE,(_ZN40_INTERNAL_585c53b1_4_k_cu_2f7d683f_243774cuda3std3__45__cpo3endE - _ZN40_INTERNAL_585c53b1_4_k_cu_2f7d683f_243774cute7productE)
_ZN40_INTERNAL_585c53b1_4_k_cu_2f7d683f_243774cute7productE:
	.zero		1
	.type		_ZN40_INTERNAL_585c53b1_4_k_cu_2f7d683f_243774cuda3std3__45__cpo3endE,@object
	.size		_ZN40_INTERNAL_585c53b1_4_k_cu_2f7d683f_243774cuda3std3__45__cpo3endE,(_ZN40_INTERNAL_585c53b1_4_k_cu_2f7d683f_243774cuda3std3__419piecewise_constructE - _ZN40_INTERNAL_585c53b1_4_k_cu_2f7d683f_243774cuda3std3__45__cpo3endE)
_ZN40_INTERNAL_585c53b1_4_k_cu_2f7d683f_243774cuda3std3__45__cpo3endE:
	.zero		1
	.type		_ZN40_INTERNAL_585c53b1_4_k_cu_2f7d683f_243774cuda3std3__419piecewise_constructE,@object
	.size		_ZN40_INTERNAL_585c53b1_4_k_cu_2f7d683f_243774cuda3std3__419piecewise_constructE,(_ZN40_INTERNAL_585c53b1_4_k_cu_2f7d683f_243774cuda3std3__45__cpo4cendE - _ZN40_INTERNAL_585c53b1_4_k_cu_2f7d683f_243774cuda3std3__419piecewise_constructE)
_ZN40_INTERNAL_585c53b1_4_k_cu_2f7d683f_243774cuda3std3__419piecewise_constructE:
	.zero		1
	.type		_ZN40_INTERNAL_585c53b1_4_k_cu_2f7d683f_243774cuda3std3__45__cpo4cendE,@object
	.size		_ZN40_INTERNAL_585c53b1_4_k_cu_2f7d683f_243774cuda3std3__45__cpo4cendE,(_ZN40_INTERNAL_585c53b1_4_k_cu_2f7d683f_243774cuda3std6ranges3__45__cpo4swapE - _ZN40_INTERNAL_585c53b1_4_k_cu_2f7d683f_243774cuda3std3__45__cpo4cendE)
_ZN40_INTERNAL_585c53b1_4_k_cu_2f7d683f_243774cuda3std3__45__cpo4cendE:
	.zero		1
	.type		_ZN40_INTERNAL_585c53b1_4_k_cu_2f7d683f_243774cuda3std6ranges3__45__cpo4swapE,@object
	.size		_ZN40_INTERNAL_585c53b1_4_k_cu_2f7d683f_243774cuda3std6ranges3__45__cpo4swapE,(.L_8 - _ZN40_INTERNAL_585c53b1_4_k_cu_2f7d683f_243774cuda3std6ranges3__45__cpo4swapE)
_ZN40_INTERNAL_585c53b1_4_k_cu_2f7d683f_243774cuda3std6ranges3__45__cpo4swapE:
	.zero		1
.L_8:


//--------------------- .nv.constant0._ZN7cutlass13device_kernelINS_4gemm6kernel13GemmUniversalIN4cute5tupleIJiiiiEEENS1_10collective13CollectiveMmaINS1_34MainloopSm90TmaGmmaWarpSpecializedILi18ENS5_IJNS4_1CILi2EEENSA_ILi4EEENSA_ILi1EEEEEENS1_32KernelTmaWarpSpecializedPingpongEEENS5_IJNSA_ILi64EEENSA_ILi128EEESH_EEEaNS5_IJlSD_lEEEaSK_NS4_8TiledMMAINS4_8MMA_AtomIJNS4_4SM904GMMA27MMA_64x128x32_S32S8S8_SS_TNEEEENS4_6LayoutINS5_IJSD_SD_SD_EEENS5_IJNSA_ILi0EEEST_ST_EEEEENS5_IJNS4_10UnderscoreESW_SW_EEEEENS4_23SM90_TMA_LOAD_MULTICASTENS4_14ComposedLayoutINS4_7SwizzleILi2ELi4ELi3EEENS4_18smem_ptr_flag_bitsILi8EEENSR_INS5_IJNSA_ILi8EEESH_EEENS5_IJSH_SD_EEEEEEEvNS4_8identityESZ_S19_vS1A_EENS_8epilogue10collective6detail29Sm90TmaWarpSpecializedAdapterINS1D_15DefaultEpilogueIaSK_SK_NS1C_6thread17LinearCombinationIaLi1EiiLNS1H_9ScaleType4KindE0ELNS_15FloatRoundStyleE2EaEENS1_15EpilogueDefaultEEEEEvvEEEEvNT_6ParamsE --------------------------
	.section	.nv.constant0._ZN7cutlass13device_kernelINS_4gemm6kernel13GemmUniversalIN4cute5tupleIJiiiiEEENS1_10collective13CollectiveMmaINS1_34MainloopSm90TmaGmmaWarpSpecializedILi18ENS5_IJNS4_1CILi2EEENSA_ILi4EEENSA_ILi1EEEEEENS1_32KernelTmaWarpSpecializedPingpongEEENS5_IJNSA_ILi64EEENSA_ILi128EEESH_EEEaNS5_IJlSD_lEEEaSK_NS4_8TiledMMAINS4_8MMA_AtomIJNS4_4SM904GMMA27MMA_64x128x32_S32S8S8_SS_TNEEEENS4_6LayoutINS5_IJSD_SD_SD_EEENS5_IJNSA_ILi0EEEST_ST_EEEEENS5_IJNS4_10UnderscoreESW_SW_EEEEENS4_23SM90_TMA_LOAD_MULTICASTENS4_14ComposedLayoutINS4_7SwizzleILi2ELi4ELi3EEENS4_18smem_ptr_flag_bitsILi8EEENSR_INS5_IJNSA_ILi8EEESH_EEENS5_IJSH_SD_EEEEEEEvNS4_8identityESZ_S19_vS1A_EENS_8epilogue10collective6detail29Sm90TmaWarpSpecializedAdapterINS1D_15DefaultEpilogueIaSK_SK_NS1C_6thread17LinearCombinationIaLi1EiiLNS1H_9ScaleType4KindE0ELNS_15FloatRoundStyleE2EaEENS1_15EpilogueDefaultEEEEEvvEEEEvNT_6ParamsE,"a",@progbits
	.sectionflags	@""
	.align	4
.nv.constant0._ZN7cutlass13device_kernelINS_4gemm6kernel13GemmUniversalIN4cute5tupleIJiiiiEEENS1_10collective13CollectiveMmaINS1_34MainloopSm90TmaGmmaWarpSpecializedILi18ENS5_IJNS4_1CILi2EEENSA_ILi4EEENSA_ILi1EEEEEENS1_32KernelTmaWarpSpecializedPingpongEEENS5_IJNSA_ILi64EEENSA_ILi128EEESH_EEEaNS5_IJlSD_lEEEaSK_NS4_8TiledMMAINS4_8MMA_AtomIJNS4_4SM904GMMA27MMA_64x128x32_S32S8S8_SS_TNEEEENS4_6LayoutINS5_IJSD_SD_SD_EEENS5_IJNSA_ILi0EEEST_ST_EEEEENS5_IJNS4_10UnderscoreESW_SW_EEEEENS4_23SM90_TMA_LOAD_MULTICASTENS4_14ComposedLayoutINS4_7SwizzleILi2ELi4ELi3EEENS4_18smem_ptr_flag_bitsILi8EEENSR_INS5_IJNSA_ILi8EEESH_EEENS5_IJSH_SD_EEEEEEEvNS4_8identityESZ_S19_vS1A_EENS_8epilogue10collective6detail29Sm90TmaWarpSpecializedAdapterINS1D_15DefaultEpilogueIaSK_SK_NS1C_6thread17LinearCombinationIaLi1EiiLNS1H_9ScaleType4KindE0ELNS_15FloatRoundStyleE2EaEENS1_15EpilogueDefaultEEEEEvvEEEEvNT_6ParamsE:
	.zero		1664


//--------------------- SYMBOLS --------------------------

	.type		.nv.reservedSmem.offset0,@object
	.size		.nv.reservedSmem.offset0,0x4
	.type		__assertfail,@function
